//
// Generated by NVIDIA NVVM Compiler
//
// Compiler Build ID: CL-36424714
// Cuda compilation tools, release 13.0, V13.0.88
// Based on NVVM 20.0.0
//

.version 9.0
.target sm_100
.address_size 64

	// .globl	_Z27flash_attention_wmma_kernelPK6__halfS1_S1_PS_fiii
// _ZZ27flash_attention_wmma_kernelPK6__halfS1_S1_PS_fiiiE2sQ has been demoted
// _ZZ27flash_attention_wmma_kernelPK6__halfS1_S1_PS_fiiiE3sKT has been demoted
// _ZZ27flash_attention_wmma_kernelPK6__halfS1_S1_PS_fiiiE2sV has been demoted
// _ZZ27flash_attention_wmma_kernelPK6__halfS1_S1_PS_fiiiE2sS has been demoted
// _ZZ27flash_attention_wmma_kernelPK6__halfS1_S1_PS_fiiiE2sP has been demoted
// _ZZ27flash_attention_wmma_kernelPK6__halfS1_S1_PS_fiiiE6m_smem has been demoted
// _ZZ27flash_attention_wmma_kernelPK6__halfS1_S1_PS_fiiiE6l_smem has been demoted
// _ZZ27flash_attention_wmma_kernelPK6__halfS1_S1_PS_fiiiE6U_smem has been demoted
// _ZZ27flash_attention_wmma_kernelPK6__halfS1_S1_PS_fiiiE8sPV_warp has been demoted

.visible .entry _Z27flash_attention_wmma_kernelPK6__halfS1_S1_PS_fiii(
	.param .u64 .ptr .align 1 _Z27flash_attention_wmma_kernelPK6__halfS1_S1_PS_fiii_param_0,
	.param .u64 .ptr .align 1 _Z27flash_attention_wmma_kernelPK6__halfS1_S1_PS_fiii_param_1,
	.param .u64 .ptr .align 1 _Z27flash_attention_wmma_kernelPK6__halfS1_S1_PS_fiii_param_2,
	.param .u64 .ptr .align 1 _Z27flash_attention_wmma_kernelPK6__halfS1_S1_PS_fiii_param_3,
	.param .f32 _Z27flash_attention_wmma_kernelPK6__halfS1_S1_PS_fiii_param_4,
	.param .u32 _Z27flash_attention_wmma_kernelPK6__halfS1_S1_PS_fiii_param_5,
	.param .u32 _Z27flash_attention_wmma_kernelPK6__halfS1_S1_PS_fiii_param_6,
	.param .u32 _Z27flash_attention_wmma_kernelPK6__halfS1_S1_PS_fiii_param_7
)
.maxntid 128
.minnctapersm 2
{
	.reg .pred 	%p<99>;
	.reg .b16 	%rs<39>;
	.reg .b32 	%r<934>;
	.reg .b32 	%f<614>;
	.reg .b64 	%rd<41>;
	// demoted variable
	.shared .align 16 .b8 _ZZ27flash_attention_wmma_kernelPK6__halfS1_S1_PS_fiiiE2sQ[5120];
	// demoted variable
	.shared .align 16 .b8 _ZZ27flash_attention_wmma_kernelPK6__halfS1_S1_PS_fiiiE3sKT[5120];
	// demoted variable
	.shared .align 16 .b8 _ZZ27flash_attention_wmma_kernelPK6__halfS1_S1_PS_fiiiE2sV[5120];
	// demoted variable
	.shared .align 16 .b8 _ZZ27flash_attention_wmma_kernelPK6__halfS1_S1_PS_fiiiE2sS[4096];
	// demoted variable
	.shared .align 16 .b8 _ZZ27flash_attention_wmma_kernelPK6__halfS1_S1_PS_fiiiE2sP[2048];
	// demoted variable
	.shared .align 16 .b8 _ZZ27flash_attention_wmma_kernelPK6__halfS1_S1_PS_fiiiE6m_smem[128];
	// demoted variable
	.shared .align 16 .b8 _ZZ27flash_attention_wmma_kernelPK6__halfS1_S1_PS_fiiiE6l_smem[128];
	// demoted variable
	.shared .align 16 .b8 _ZZ27flash_attention_wmma_kernelPK6__halfS1_S1_PS_fiiiE6U_smem[10240];
	// demoted variable
	.shared .align 4 .b8 _ZZ27flash_attention_wmma_kernelPK6__halfS1_S1_PS_fiiiE8sPV_warp[4096];
	ld.param.u64 	%rd10, [_Z27flash_attention_wmma_kernelPK6__halfS1_S1_PS_fiii_param_0];
	ld.param.u64 	%rd8, [_Z27flash_attention_wmma_kernelPK6__halfS1_S1_PS_fiii_param_1];
	ld.param.u64 	%rd9, [_Z27flash_attention_wmma_kernelPK6__halfS1_S1_PS_fiii_param_2];
	ld.param.u64 	%rd11, [_Z27flash_attention_wmma_kernelPK6__halfS1_S1_PS_fiii_param_3];
	ld.param.f32 	%f106, [_Z27flash_attention_wmma_kernelPK6__halfS1_S1_PS_fiii_param_4];
	ld.param.u32 	%r222, [_Z27flash_attention_wmma_kernelPK6__halfS1_S1_PS_fiii_param_6];
	ld.param.u32 	%r221, [_Z27flash_attention_wmma_kernelPK6__halfS1_S1_PS_fiii_param_7];
	cvta.to.global.u64 	%rd1, %rd10;
	cvta.to.global.u64 	%rd2, %rd11;
	mov.u32 	%r900, %tid.x;
	shr.u32 	%r2, %r900, 5;
	and.b32  	%r3, %r900, 31;
	mov.u32 	%r223, %ctaid.x;
	mov.u32 	%r224, %ctaid.y;
	mov.u32 	%r4, %ctaid.z;
	shl.b32 	%r5, %r4, 5;
	sub.s32 	%r6, %r221, %r5;
	min.s32 	%r7, %r6, 32;
	shr.u32 	%r225, %r900, 2;
	and.b32  	%r8, %r225, 16;
	shr.u32 	%r226, %r900, 1;
	and.b32  	%r9, %r226, 16;
	mad.lo.s32 	%r227, %r222, %r223, %r224;
	mul.wide.s32 	%rd12, %r221, %r227;
	shl.b64 	%rd3, %rd12, 7;
	shl.b32 	%r10, %r7, 6;
	setp.ge.s32 	%p2, %r900, %r10;
	@%p2 bra 	$L__BB0_7;
	add.s64 	%rd4, %rd1, %rd3;
	// begin inline asm
	{  cvt.rn.f16.f32 %rs3, %f106;}

	// end inline asm
	and.b32  	%r11, %r900, 63;
	not.b32 	%r228, %r900;
	add.s32 	%r12, %r10, %r228;
	and.b32  	%r229, %r12, 384;
	setp.eq.s32 	%p3, %r229, 384;
	mov.u32 	%r890, %r900;
	@%p3 bra 	$L__BB0_4;
	shr.u32 	%r230, %r12, 7;
	add.s32 	%r231, %r230, 1;
	and.b32  	%r232, %r231, 3;
	shr.u32 	%r233, %r900, 6;
	shl.b32 	%r234, %r11, 1;
	mad.lo.s32 	%r235, %r233, 160, %r234;
	mov.u32 	%r236, _ZZ27flash_attention_wmma_kernelPK6__halfS1_S1_PS_fiiiE2sQ;
	add.s32 	%r889, %r236, %r235;
	shl.b32 	%r237, %r4, 11;
	and.b32  	%r238, %r900, 64;
	or.b32  	%r239, %r237, %r238;
	or.b32  	%r888, %r239, %r11;
	neg.s32 	%r887, %r232;
	shl.b32 	%r240, %r231, 7;
	and.b32  	%r241, %r240, 384;
	or.b32  	%r890, %r900, %r241;
$L__BB0_3:
	.pragma "nounroll";
	mul.wide.u32 	%rd13, %r888, 2;
	add.s64 	%rd14, %rd4, %rd13;
	ld.global.nc.u16 	%rs5, [%rd14];
	// begin inline asm
	{mul.f16 %rs4,%rs5,%rs3;
}
	// end inline asm
	st.shared.u16 	[%r889], %rs4;
	add.s32 	%r889, %r889, 320;
	add.s32 	%r888, %r888, 128;
	add.s32 	%r887, %r887, 1;
	setp.ne.s32 	%p4, %r887, 0;
	@%p4 bra 	$L__BB0_3;
$L__BB0_4:
	setp.lt.u32 	%p5, %r12, 384;
	@%p5 bra 	$L__BB0_7;
	shl.b32 	%r242, %r11, 1;
	mov.u32 	%r243, _ZZ27flash_attention_wmma_kernelPK6__halfS1_S1_PS_fiiiE2sQ;
	add.s32 	%r24, %r243, %r242;
	add.s32 	%r891, %r890, 256;
$L__BB0_6:
	add.s32 	%r244, %r891, -256;
	shr.u32 	%r245, %r244, 6;
	add.s32 	%r246, %r5, %r245;
	shl.b32 	%r247, %r246, 6;
	or.b32  	%r248, %r247, %r11;
	mul.wide.u32 	%rd15, %r248, 2;
	add.s64 	%rd16, %rd4, %rd15;
	ld.global.nc.u16 	%rs8, [%rd16];
	// begin inline asm
	{mul.f16 %rs7,%rs8,%rs3;
}
	// end inline asm
	mad.lo.s32 	%r249, %r245, 160, %r24;
	st.shared.u16 	[%r249], %rs7;
	add.s32 	%r250, %r891, -128;
	shr.u32 	%r251, %r250, 6;
	add.s32 	%r252, %r5, %r251;
	shl.b32 	%r253, %r252, 6;
	or.b32  	%r254, %r253, %r11;
	mul.wide.u32 	%rd17, %r254, 2;
	add.s64 	%rd18, %rd4, %rd17;
	ld.global.nc.u16 	%rs11, [%rd18];
	// begin inline asm
	{mul.f16 %rs10,%rs11,%rs3;
}
	// end inline asm
	mad.lo.s32 	%r255, %r251, 160, %r24;
	st.shared.u16 	[%r255], %rs10;
	add.s32 	%r256, %r891, 128;
	shr.u32 	%r257, %r891, 6;
	add.s32 	%r258, %r5, %r257;
	shl.b32 	%r259, %r258, 6;
	or.b32  	%r260, %r259, %r11;
	mul.wide.u32 	%rd19, %r260, 2;
	add.s64 	%rd20, %rd4, %rd19;
	ld.global.nc.u16 	%rs14, [%rd20];
	// begin inline asm
	{mul.f16 %rs13,%rs14,%rs3;
}
	// end inline asm
	mad.lo.s32 	%r261, %r257, 160, %r24;
	st.shared.u16 	[%r261], %rs13;
	shr.u32 	%r262, %r256, 6;
	add.s32 	%r263, %r5, %r262;
	shl.b32 	%r264, %r263, 6;
	or.b32  	%r265, %r264, %r11;
	mul.wide.u32 	%rd21, %r265, 2;
	add.s64 	%rd22, %rd4, %rd21;
	ld.global.nc.u16 	%rs17, [%rd22];
	// begin inline asm
	{mul.f16 %rs16,%rs17,%rs3;
}
	// end inline asm
	mad.lo.s32 	%r266, %r262, 160, %r24;
	st.shared.u16 	[%r266], %rs16;
	add.s32 	%r27, %r891, 512;
	add.s32 	%r267, %r891, 256;
	setp.lt.s32 	%p6, %r267, %r10;
	mov.u32 	%r891, %r27;
	@%p6 bra 	$L__BB0_6;
$L__BB0_7:
	add.s32 	%r268, %r10, %r900;
	mov.f32 	%f108, 0f00000000;
	// begin inline asm
	{  cvt.rn.f16.f32 %rs19, %f108;}

	// end inline asm
	sub.s32 	%r28, 2559, %r268;
	shr.u32 	%r269, %r28, 7;
	add.s32 	%r29, %r269, 1;
	add.s32 	%r894, %r268, 128;
	and.b32  	%r270, %r29, 67108860;
	neg.s32 	%r893, %r270;
$L__BB0_8:
	.pragma "nounroll";
	add.s32 	%r271, %r894, -128;
	mul.hi.s32 	%r272, %r271, 1717986919;
	shr.u32 	%r273, %r272, 31;
	shr.s32 	%r274, %r272, 5;
	add.s32 	%r275, %r274, %r273;
	mul.lo.s32 	%r276, %r275, 80;
	sub.s32 	%r277, %r271, %r276;
	mov.u32 	%r278, _ZZ27flash_attention_wmma_kernelPK6__halfS1_S1_PS_fiiiE2sQ;
	mad.lo.s32 	%r279, %r275, 160, %r278;
	shl.b32 	%r280, %r277, 1;
	add.s32 	%r281, %r279, %r280;
	st.shared.u16 	[%r281], %rs19;
	mul.hi.s32 	%r282, %r894, 1717986919;
	shr.u32 	%r283, %r282, 31;
	shr.s32 	%r284, %r282, 5;
	add.s32 	%r285, %r284, %r283;
	mul.lo.s32 	%r286, %r285, 80;
	sub.s32 	%r287, %r894, %r286;
	mad.lo.s32 	%r288, %r285, 160, %r278;
	shl.b32 	%r289, %r287, 1;
	add.s32 	%r290, %r288, %r289;
	st.shared.u16 	[%r290], %rs19;
	add.s32 	%r291, %r894, 128;
	mul.hi.s32 	%r292, %r291, 1717986919;
	shr.u32 	%r293, %r292, 31;
	shr.s32 	%r294, %r292, 5;
	add.s32 	%r295, %r294, %r293;
	mul.lo.s32 	%r296, %r295, 80;
	sub.s32 	%r297, %r291, %r296;
	mad.lo.s32 	%r298, %r295, 160, %r278;
	shl.b32 	%r299, %r297, 1;
	add.s32 	%r300, %r298, %r299;
	st.shared.u16 	[%r300], %rs19;
	add.s32 	%r301, %r894, 256;
	mul.hi.s32 	%r302, %r301, 1717986919;
	shr.u32 	%r303, %r302, 31;
	shr.s32 	%r304, %r302, 5;
	add.s32 	%r305, %r304, %r303;
	mul.lo.s32 	%r306, %r305, 80;
	sub.s32 	%r307, %r301, %r306;
	mad.lo.s32 	%r308, %r305, 160, %r278;
	shl.b32 	%r309, %r307, 1;
	add.s32 	%r310, %r308, %r309;
	st.shared.u16 	[%r310], %rs19;
	add.s32 	%r894, %r894, 512;
	add.s32 	%r893, %r893, 4;
	setp.eq.s32 	%p7, %r893, 0;
	@%p7 bra 	$L__BB0_9;
	bra.uni 	$L__BB0_8;
$L__BB0_9:
	add.s32 	%r892, %r894, -128;
	and.b32  	%r311, %r29, 3;
	setp.eq.s32 	%p8, %r311, 0;
	@%p8 bra 	$L__BB0_14;
	setp.ne.s32 	%p9, %r311, 1;
	@%p9 bra 	$L__BB0_11;
	bra.uni 	$L__BB0_12;
$L__BB0_11:
	mul.hi.s32 	%r312, %r892, 1717986919;
	shr.u32 	%r313, %r312, 31;
	shr.s32 	%r314, %r312, 5;
	add.s32 	%r315, %r314, %r313;
	mul.lo.s32 	%r316, %r315, 80;
	sub.s32 	%r317, %r892, %r316;
	mad.lo.s32 	%r319, %r315, 160, %r278;
	shl.b32 	%r320, %r317, 1;
	add.s32 	%r321, %r319, %r320;
	st.shared.u16 	[%r321], %rs19;
	add.s32 	%r892, %r894, 128;
	mul.hi.s32 	%r322, %r894, 1717986919;
	shr.u32 	%r323, %r322, 31;
	shr.s32 	%r324, %r322, 5;
	add.s32 	%r325, %r324, %r323;
	mul.lo.s32 	%r326, %r325, 80;
	sub.s32 	%r327, %r894, %r326;
	mad.lo.s32 	%r328, %r325, 160, %r278;
	shl.b32 	%r329, %r327, 1;
	add.s32 	%r330, %r328, %r329;
	st.shared.u16 	[%r330], %rs19;
$L__BB0_12:
	and.b32  	%r331, %r28, 128;
	setp.ne.s32 	%p10, %r331, 0;
	@%p10 bra 	$L__BB0_14;
	mul.hi.s32 	%r332, %r892, 1717986919;
	shr.u32 	%r333, %r332, 31;
	shr.s32 	%r334, %r332, 5;
	add.s32 	%r335, %r334, %r333;
	mul.lo.s32 	%r336, %r335, 80;
	sub.s32 	%r337, %r892, %r336;
	mad.lo.s32 	%r339, %r335, 160, %r278;
	shl.b32 	%r340, %r337, 1;
	add.s32 	%r341, %r339, %r340;
	st.shared.u16 	[%r341], %rs19;
$L__BB0_14:
	setp.lt.s32 	%p11, %r900, %r7;
	shl.b32 	%r342, %r900, 2;
	mov.u32 	%r343, _ZZ27flash_attention_wmma_kernelPK6__halfS1_S1_PS_fiiiE6m_smem;
	add.s32 	%r35, %r343, %r342;
	mov.u32 	%r344, _ZZ27flash_attention_wmma_kernelPK6__halfS1_S1_PS_fiiiE6l_smem;
	add.s32 	%r36, %r344, %r342;
	mov.u32 	%r895, %r900;
	@%p11 bra 	$L__BB0_15;
	bra.uni 	$L__BB0_16;
$L__BB0_15:
	mov.b32 	%r345, -8388608;
	st.shared.u32 	[%r35], %r345;
	mov.b32 	%r346, 0;
	st.shared.u32 	[%r36], %r346;
$L__BB0_16:
	cvt.u16.u32 	%rs20, %r895;
	mul.hi.u16 	%rs21, %rs20, -13107;
	shr.u16 	%rs22, %rs21, 6;
	mul.lo.s16 	%rs23, %rs22, 80;
	sub.s16 	%rs24, %rs20, %rs23;
	mul.wide.u16 	%r347, %rs22, 320;
	mov.u32 	%r348, _ZZ27flash_attention_wmma_kernelPK6__halfS1_S1_PS_fiiiE6U_smem;
	add.s32 	%r349, %r348, %r347;
	mul.wide.u16 	%r350, %rs24, 4;
	add.s32 	%r351, %r349, %r350;
	mov.b32 	%r352, 0;
	st.shared.u32 	[%r351], %r352;
	add.s32 	%r42, %r895, 128;
	setp.lt.u32 	%p12, %r895, 2432;
	mov.u32 	%r895, %r42;
	@%p12 bra 	$L__BB0_16;
	bar.sync 	0;
	setp.lt.s32 	%p13, %r221, 1;
	@%p13 bra 	$L__BB0_140;
	add.s32 	%r354, %r221, 31;
	shr.u32 	%r43, %r354, 5;
	mad.lo.s32 	%r44, %r8, 160, %r278;
	mov.u32 	%r356, _ZZ27flash_attention_wmma_kernelPK6__halfS1_S1_PS_fiiiE3sKT;
	mad.lo.s32 	%r45, %r9, 160, %r356;
	shl.b32 	%r357, %r8, 7;
	mov.u32 	%r358, _ZZ27flash_attention_wmma_kernelPK6__halfS1_S1_PS_fiiiE2sS;
	add.s32 	%r359, %r358, %r357;
	shl.b32 	%r360, %r9, 2;
	add.s32 	%r46, %r359, %r360;
	shl.b32 	%r361, %r8, 6;
	mov.u32 	%r362, _ZZ27flash_attention_wmma_kernelPK6__halfS1_S1_PS_fiiiE2sP;
	add.s32 	%r47, %r362, %r361;
	shl.b32 	%r363, %r2, 10;
	mov.u32 	%r364, _ZZ27flash_attention_wmma_kernelPK6__halfS1_S1_PS_fiiiE8sPV_warp;
	add.s32 	%r48, %r364, %r363;
	xor.b32  	%r49, %r900, 127;
	not.b32 	%r365, %r900;
	add.s32 	%r50, %r10, %r365;
	add.s32 	%r51, %r44, 32;
	add.s32 	%r52, %r45, 32;
	add.s32 	%r53, %r44, 64;
	add.s32 	%r54, %r45, 64;
	add.s32 	%r55, %r44, 96;
	add.s32 	%r56, %r45, 96;
	shl.b32 	%r366, %r2, 7;
	add.s32 	%r367, %r358, %r366;
	shl.b32 	%r368, %r3, 2;
	add.s32 	%r57, %r367, %r368;
	or.b32  	%r58, %r900, 128;
	shr.u32 	%r59, %r58, 5;
	shl.b32 	%r369, %r59, 7;
	add.s32 	%r370, %r358, %r369;
	add.s32 	%r60, %r370, %r368;
	or.b32  	%r61, %r900, 256;
	shr.u32 	%r62, %r61, 5;
	shl.b32 	%r371, %r62, 7;
	add.s32 	%r372, %r358, %r371;
	add.s32 	%r63, %r372, %r368;
	or.b32  	%r64, %r900, 384;
	shr.u32 	%r65, %r64, 5;
	shl.b32 	%r373, %r65, 7;
	add.s32 	%r374, %r358, %r373;
	add.s32 	%r66, %r374, %r368;
	or.b32  	%r375, %r900, 512;
	shr.u32 	%r67, %r375, 5;
	shl.b32 	%r376, %r67, 7;
	add.s32 	%r377, %r358, %r376;
	add.s32 	%r68, %r377, %r368;
	or.b32  	%r378, %r900, 640;
	shr.u32 	%r69, %r378, 5;
	shl.b32 	%r379, %r69, 7;
	add.s32 	%r380, %r358, %r379;
	add.s32 	%r70, %r380, %r368;
	or.b32  	%r381, %r900, 768;
	shr.u32 	%r71, %r381, 5;
	shl.b32 	%r382, %r71, 7;
	add.s32 	%r383, %r358, %r382;
	add.s32 	%r72, %r383, %r368;
	or.b32  	%r384, %r900, 896;
	shr.u32 	%r73, %r384, 5;
	shl.b32 	%r385, %r73, 7;
	add.s32 	%r386, %r358, %r385;
	add.s32 	%r74, %r386, %r368;
	shl.b32 	%r387, %r900, 7;
	add.s32 	%r75, %r358, %r387;
	shl.b32 	%r388, %r900, 6;
	add.s32 	%r76, %r362, %r388;
	and.b32  	%r390, %r342, 60;
	add.s32 	%r77, %r348, %r390;
	add.s32 	%r78, %r48, %r390;
	and.b32  	%r79, %r50, 384;
	shr.u32 	%r80, %r900, 6;
	shl.b32 	%r392, %r80, 2;
	add.s32 	%r81, %r343, %r392;
	and.b32  	%r394, %r342, 252;
	add.s32 	%r87, %r348, %r394;
	mad.lo.s32 	%r82, %r80, 320, %r87;
	shr.u32 	%r395, %r58, 6;
	shl.b32 	%r396, %r395, 2;
	add.s32 	%r83, %r343, %r396;
	mad.lo.s32 	%r84, %r395, 320, %r87;
	shr.u32 	%r397, %r61, 6;
	shl.b32 	%r398, %r397, 2;
	add.s32 	%r85, %r343, %r398;
	mad.lo.s32 	%r86, %r397, 320, %r87;
	shl.b32 	%r399, %r900, 1;
	and.b32  	%r400, %r399, 126;
	mad.lo.s32 	%r401, %r80, 160, %r400;
	mov.u32 	%r402, _ZZ27flash_attention_wmma_kernelPK6__halfS1_S1_PS_fiiiE2sV;
	add.s32 	%r88, %r402, %r401;
	add.s32 	%r89, %r356, %r401;
	cvt.u64.u32 	%rd23, %r399;
	and.b64  	%rd24, %rd23, 126;
	add.s64 	%rd25, %rd3, %rd24;
	cvta.to.global.u64 	%rd26, %rd9;
	add.s64 	%rd5, %rd26, %rd25;
	cvta.to.global.u64 	%rd27, %rd8;
	add.s64 	%rd6, %rd27, %rd25;
	mov.b32 	%r901, 0;
$L__BB0_19:
	shl.b32 	%r109, %r901, 5;
	add.s32 	%r403, %r109, 32;
	min.s32 	%r110, %r221, %r403;
	and.b32  	%r111, %r110, 7;
	and.b32  	%r112, %r110, 15;
	sub.s32 	%r113, %r110, %r109;
	add.s32 	%r114, %r113, -1;
	and.b32  	%r115, %r110, 3;
	shl.b32 	%r404, %r901, 11;
	shl.b32 	%r405, %r110, 6;
	sub.s32 	%r406, %r405, %r404;
	add.s32 	%r908, %r900, %r406;
	max.s32 	%r407, %r908, 2432;
	add.s32 	%r408, %r49, %r407;
	sub.s32 	%r117, %r408, %r405;
	sub.s32 	%r118, %r408, %r406;
	shr.u32 	%r409, %r118, 7;
	add.s32 	%r119, %r409, 1;
	shl.b32 	%r120, %r113, 6;
	setp.ge.s32 	%p14, %r900, %r120;
	@%p14 bra 	$L__BB0_22;
	add.s32 	%r902, %r80, %r109;
	mov.u32 	%r903, %r89;
	mov.u32 	%r904, %r88;
	mov.u32 	%r905, %r900;
$L__BB0_21:
	mul.wide.u32 	%rd28, %r902, 128;
	add.s64 	%rd29, %rd5, %rd28;
	add.s64 	%rd30, %rd6, %rd28;
	ld.global.nc.u16 	%rs25, [%rd30];
	st.shared.u16 	[%r903], %rs25;
	ld.global.nc.u16 	%rs26, [%rd29];
	st.shared.u16 	[%r904], %rs26;
	add.s32 	%r905, %r905, 128;
	add.s32 	%r904, %r904, 320;
	add.s32 	%r903, %r903, 320;
	add.s32 	%r902, %r902, 2;
	setp.lt.s32 	%p15, %r905, %r120;
	@%p15 bra 	$L__BB0_21;
$L__BB0_22:
	setp.gt.s32 	%p16, %r908, 2559;
	@%p16 bra 	$L__BB0_31;
	setp.lt.u32 	%p17, %r118, 384;
	@%p17 bra 	$L__BB0_26;
	and.b32  	%r130, %r119, 67108860;
	mov.b32 	%r907, 0;
$L__BB0_25:
	.pragma "nounroll";
	mul.hi.s32 	%r411, %r908, 1717986919;
	shr.u32 	%r412, %r411, 31;
	shr.s32 	%r413, %r411, 5;
	add.s32 	%r414, %r413, %r412;
	mul.lo.s32 	%r415, %r414, 80;
	sub.s32 	%r416, %r908, %r415;
	mul.lo.s32 	%r417, %r414, 160;
	add.s32 	%r419, %r356, %r417;
	shl.b32 	%r420, %r416, 1;
	add.s32 	%r421, %r419, %r420;
	st.shared.u16 	[%r421], %rs19;
	add.s32 	%r423, %r402, %r417;
	add.s32 	%r424, %r423, %r420;
	st.shared.u16 	[%r424], %rs19;
	add.s32 	%r425, %r908, 128;
	mul.hi.s32 	%r426, %r425, 1717986919;
	shr.u32 	%r427, %r426, 31;
	shr.s32 	%r428, %r426, 5;
	add.s32 	%r429, %r428, %r427;
	mul.lo.s32 	%r430, %r429, 80;
	sub.s32 	%r431, %r425, %r430;
	mul.lo.s32 	%r432, %r429, 160;
	add.s32 	%r433, %r356, %r432;
	shl.b32 	%r434, %r431, 1;
	add.s32 	%r435, %r433, %r434;
	st.shared.u16 	[%r435], %rs19;
	add.s32 	%r436, %r402, %r432;
	add.s32 	%r437, %r436, %r434;
	st.shared.u16 	[%r437], %rs19;
	add.s32 	%r438, %r908, 256;
	mul.hi.s32 	%r439, %r438, 1717986919;
	shr.u32 	%r440, %r439, 31;
	shr.s32 	%r441, %r439, 5;
	add.s32 	%r442, %r441, %r440;
	mul.lo.s32 	%r443, %r442, 80;
	sub.s32 	%r444, %r438, %r443;
	mul.lo.s32 	%r445, %r442, 160;
	add.s32 	%r446, %r356, %r445;
	shl.b32 	%r447, %r444, 1;
	add.s32 	%r448, %r446, %r447;
	st.shared.u16 	[%r448], %rs19;
	add.s32 	%r449, %r402, %r445;
	add.s32 	%r450, %r449, %r447;
	st.shared.u16 	[%r450], %rs19;
	add.s32 	%r451, %r908, 384;
	mul.hi.s32 	%r452, %r451, 1717986919;
	shr.u32 	%r453, %r452, 31;
	shr.s32 	%r454, %r452, 5;
	add.s32 	%r455, %r454, %r453;
	mul.lo.s32 	%r456, %r455, 80;
	sub.s32 	%r457, %r451, %r456;
	mul.lo.s32 	%r458, %r455, 160;
	add.s32 	%r459, %r356, %r458;
	shl.b32 	%r460, %r457, 1;
	add.s32 	%r461, %r459, %r460;
	st.shared.u16 	[%r461], %rs19;
	add.s32 	%r462, %r402, %r458;
	add.s32 	%r463, %r462, %r460;
	st.shared.u16 	[%r463], %rs19;
	add.s32 	%r908, %r908, 512;
	add.s32 	%r907, %r907, 4;
	setp.ne.s32 	%p18, %r907, %r130;
	@%p18 bra 	$L__BB0_25;
$L__BB0_26:
	and.b32  	%r464, %r119, 3;
	setp.eq.s32 	%p19, %r464, 0;
	@%p19 bra 	$L__BB0_31;
	and.b32  	%r465, %r117, 384;
	setp.eq.s32 	%p20, %r465, 0;
	@%p20 bra 	$L__BB0_29;
	mul.hi.s32 	%r466, %r908, 1717986919;
	shr.u32 	%r467, %r466, 31;
	shr.s32 	%r468, %r466, 5;
	add.s32 	%r469, %r468, %r467;
	mul.lo.s32 	%r470, %r469, 80;
	sub.s32 	%r471, %r908, %r470;
	mul.lo.s32 	%r472, %r469, 160;
	add.s32 	%r474, %r356, %r472;
	shl.b32 	%r475, %r471, 1;
	add.s32 	%r476, %r474, %r475;
	st.shared.u16 	[%r476], %rs19;
	add.s32 	%r478, %r402, %r472;
	add.s32 	%r479, %r478, %r475;
	st.shared.u16 	[%r479], %rs19;
	add.s32 	%r480, %r908, 128;
	mul.hi.s32 	%r481, %r480, 1717986919;
	shr.u32 	%r482, %r481, 31;
	shr.s32 	%r483, %r481, 5;
	add.s32 	%r484, %r483, %r482;
	mul.lo.s32 	%r485, %r484, 80;
	sub.s32 	%r486, %r480, %r485;
	mul.lo.s32 	%r487, %r484, 160;
	add.s32 	%r488, %r356, %r487;
	shl.b32 	%r489, %r486, 1;
	add.s32 	%r490, %r488, %r489;
	st.shared.u16 	[%r490], %rs19;
	add.s32 	%r491, %r402, %r487;
	add.s32 	%r492, %r491, %r489;
	st.shared.u16 	[%r492], %rs19;
	add.s32 	%r908, %r908, 256;
$L__BB0_29:
	and.b32  	%r493, %r117, 128;
	setp.ne.s32 	%p21, %r493, 0;
	@%p21 bra 	$L__BB0_31;
	mul.hi.s32 	%r494, %r908, 1717986919;
	shr.u32 	%r495, %r494, 31;
	shr.s32 	%r496, %r494, 5;
	add.s32 	%r497, %r496, %r495;
	mul.lo.s32 	%r498, %r497, 80;
	sub.s32 	%r499, %r908, %r498;
	mul.lo.s32 	%r500, %r497, 160;
	add.s32 	%r502, %r356, %r500;
	shl.b32 	%r503, %r499, 1;
	add.s32 	%r504, %r502, %r503;
	st.shared.u16 	[%r504], %rs19;
	add.s32 	%r506, %r402, %r500;
	add.s32 	%r507, %r506, %r503;
	st.shared.u16 	[%r507], %rs19;
$L__BB0_31:
	setp.gt.s32 	%p22, %r6, %r8;
	bar.sync 	0;
	setp.lt.s32 	%p23, %r9, %r113;
	and.pred  	%p1, %p22, %p23;
	mov.f32 	%f560, 0f00000000;
	not.pred 	%p24, %p1;
	mov.f32 	%f561, %f560;
	mov.f32 	%f562, %f560;
	mov.f32 	%f563, %f560;
	mov.f32 	%f564, %f560;
	mov.f32 	%f565, %f560;
	mov.f32 	%f566, %f560;
	mov.f32 	%f567, %f560;
	@%p24 bra 	$L__BB0_33;
	mov.b32 	%r509, 80;
	wmma.load.a.sync.aligned.row.m16n16k16.shared.f16 	{%r510, %r511, %r512, %r513, %r514, %r515, %r516, %r517}, [%r44], %r509;
	wmma.load.b.sync.aligned.col.m16n16k16.shared.f16 	{%r518, %r519, %r520, %r521, %r522, %r523, %r524, %r525}, [%r45], %r509;
	mov.f32 	%f110, 0f00000000;
	wmma.mma.sync.aligned.row.col.m16n16k16.f32.f32 {%f111, %f112, %f113, %f114, %f115, %f116, %f117, %f118}, {%r510, %r511, %r512, %r513, %r514, %r515, %r516, %r517}, {%r518, %r519, %r520, %r521, %r522, %r523, %r524, %r525}, {%f110, %f110, %f110, %f110, %f110, %f110, %f110, %f110};
	wmma.load.a.sync.aligned.row.m16n16k16.shared.f16 	{%r526, %r527, %r528, %r529, %r530, %r531, %r532, %r533}, [%r51], %r509;
	wmma.load.b.sync.aligned.col.m16n16k16.shared.f16 	{%r534, %r535, %r536, %r537, %r538, %r539, %r540, %r541}, [%r52], %r509;
	wmma.mma.sync.aligned.row.col.m16n16k16.f32.f32 {%f119, %f120, %f121, %f122, %f123, %f124, %f125, %f126}, {%r526, %r527, %r528, %r529, %r530, %r531, %r532, %r533}, {%r534, %r535, %r536, %r537, %r538, %r539, %r540, %r541}, {%f111, %f112, %f113, %f114, %f115, %f116, %f117, %f118};
	wmma.load.a.sync.aligned.row.m16n16k16.shared.f16 	{%r542, %r543, %r544, %r545, %r546, %r547, %r548, %r549}, [%r53], %r509;
	wmma.load.b.sync.aligned.col.m16n16k16.shared.f16 	{%r550, %r551, %r552, %r553, %r554, %r555, %r556, %r557}, [%r54], %r509;
	wmma.mma.sync.aligned.row.col.m16n16k16.f32.f32 {%f127, %f128, %f129, %f130, %f131, %f132, %f133, %f134}, {%r542, %r543, %r544, %r545, %r546, %r547, %r548, %r549}, {%r550, %r551, %r552, %r553, %r554, %r555, %r556, %r557}, {%f119, %f120, %f121, %f122, %f123, %f124, %f125, %f126};
	wmma.load.a.sync.aligned.row.m16n16k16.shared.f16 	{%r558, %r559, %r560, %r561, %r562, %r563, %r564, %r565}, [%r55], %r509;
	wmma.load.b.sync.aligned.col.m16n16k16.shared.f16 	{%r566, %r567, %r568, %r569, %r570, %r571, %r572, %r573}, [%r56], %r509;
	wmma.mma.sync.aligned.row.col.m16n16k16.f32.f32 {%f567, %f566, %f565, %f564, %f563, %f562, %f561, %f560}, {%r558, %r559, %r560, %r561, %r562, %r563, %r564, %r565}, {%r566, %r567, %r568, %r569, %r570, %r571, %r572, %r573}, {%f127, %f128, %f129, %f130, %f131, %f132, %f133, %f134};
$L__BB0_33:
	setp.ge.s32 	%p25, %r2, %r7;
	bar.warp.sync 	-1;
	@%p25 bra 	$L__BB0_35;
	mov.b32 	%r574, 0;
	st.shared.u32 	[%r57], %r574;
$L__BB0_35:
	setp.ge.s32 	%p26, %r59, %r7;
	@%p26 bra 	$L__BB0_37;
	mov.b32 	%r575, 0;
	st.shared.u32 	[%r60], %r575;
$L__BB0_37:
	setp.ge.s32 	%p27, %r62, %r7;
	@%p27 bra 	$L__BB0_39;
	mov.b32 	%r576, 0;
	st.shared.u32 	[%r63], %r576;
$L__BB0_39:
	setp.ge.s32 	%p28, %r65, %r7;
	@%p28 bra 	$L__BB0_41;
	mov.b32 	%r577, 0;
	st.shared.u32 	[%r66], %r577;
$L__BB0_41:
	setp.ge.s32 	%p29, %r67, %r7;
	@%p29 bra 	$L__BB0_43;
	mov.b32 	%r578, 0;
	st.shared.u32 	[%r68], %r578;
$L__BB0_43:
	setp.ge.s32 	%p30, %r69, %r7;
	@%p30 bra 	$L__BB0_45;
	mov.b32 	%r579, 0;
	st.shared.u32 	[%r70], %r579;
$L__BB0_45:
	setp.ge.s32 	%p31, %r71, %r7;
	@%p31 bra 	$L__BB0_47;
	mov.b32 	%r580, 0;
	st.shared.u32 	[%r72], %r580;
$L__BB0_47:
	setp.ge.s32 	%p32, %r73, %r7;
	@%p32 bra 	$L__BB0_49;
	mov.b32 	%r581, 0;
	st.shared.u32 	[%r74], %r581;
$L__BB0_49:
	bar.sync 	0;
	@%p24 bra 	$L__BB0_51;
	mov.b32 	%r582, 32;
	wmma.store.d.sync.aligned.row.m16n16k16.shared.f32 	[%r46], {%f567, %f566, %f565, %f564, %f563, %f562, %f561, %f560}, %r582;
$L__BB0_51:
	setp.ge.s32 	%p34, %r900, %r7;
	bar.sync 	0;
	@%p34 bra 	$L__BB0_83;
	setp.lt.s32 	%p35, %r113, 1;
	mov.f32 	%f575, 0fFF800000;
	@%p35 bra 	$L__BB0_66;
	setp.lt.u32 	%p36, %r114, 15;
	mov.f32 	%f575, 0fFF800000;
	mov.b32 	%r912, 0;
	@%p36 bra 	$L__BB0_56;
	sub.s32 	%r912, %r113, %r112;
	mov.f32 	%f575, 0fFF800000;
	mov.b32 	%r910, 0;
$L__BB0_55:
	.pragma "nounroll";
	shl.b32 	%r585, %r910, 2;
	add.s32 	%r586, %r75, %r585;
	ld.shared.v4.f32 	{%f139, %f140, %f141, %f142}, [%r586];
	max.f32 	%f143, %f575, %f139;
	max.f32 	%f144, %f143, %f140;
	max.f32 	%f145, %f144, %f141;
	max.f32 	%f146, %f145, %f142;
	ld.shared.v4.f32 	{%f147, %f148, %f149, %f150}, [%r586+16];
	max.f32 	%f151, %f146, %f147;
	max.f32 	%f152, %f151, %f148;
	max.f32 	%f153, %f152, %f149;
	max.f32 	%f154, %f153, %f150;
	ld.shared.v4.f32 	{%f155, %f156, %f157, %f158}, [%r586+32];
	max.f32 	%f159, %f154, %f155;
	max.f32 	%f160, %f159, %f156;
	max.f32 	%f161, %f160, %f157;
	max.f32 	%f162, %f161, %f158;
	ld.shared.v4.f32 	{%f163, %f164, %f165, %f166}, [%r586+48];
	max.f32 	%f167, %f162, %f163;
	max.f32 	%f168, %f167, %f164;
	max.f32 	%f169, %f168, %f165;
	max.f32 	%f575, %f169, %f166;
	add.s32 	%r910, %r910, 16;
	setp.ne.s32 	%p37, %r910, %r912;
	@%p37 bra 	$L__BB0_55;
$L__BB0_56:
	setp.eq.s32 	%p38, %r112, 0;
	@%p38 bra 	$L__BB0_66;
	setp.lt.u32 	%p39, %r112, 8;
	@%p39 bra 	$L__BB0_59;
	shl.b32 	%r587, %r912, 2;
	add.s32 	%r588, %r75, %r587;
	ld.shared.f32 	%f171, [%r588];
	max.f32 	%f172, %f575, %f171;
	ld.shared.f32 	%f173, [%r588+4];
	max.f32 	%f174, %f172, %f173;
	ld.shared.f32 	%f175, [%r588+8];
	max.f32 	%f176, %f174, %f175;
	ld.shared.f32 	%f177, [%r588+12];
	max.f32 	%f178, %f176, %f177;
	ld.shared.f32 	%f179, [%r588+16];
	max.f32 	%f180, %f178, %f179;
	ld.shared.f32 	%f181, [%r588+20];
	max.f32 	%f182, %f180, %f181;
	ld.shared.f32 	%f183, [%r588+24];
	max.f32 	%f184, %f182, %f183;
	ld.shared.f32 	%f185, [%r588+28];
	max.f32 	%f575, %f184, %f185;
	add.s32 	%r912, %r912, 8;
$L__BB0_59:
	setp.eq.s32 	%p40, %r111, 0;
	@%p40 bra 	$L__BB0_66;
	setp.lt.u32 	%p41, %r111, 4;
	@%p41 bra 	$L__BB0_62;
	shl.b32 	%r589, %r912, 2;
	add.s32 	%r590, %r75, %r589;
	ld.shared.f32 	%f187, [%r590];
	max.f32 	%f188, %f575, %f187;
	ld.shared.f32 	%f189, [%r590+4];
	max.f32 	%f190, %f188, %f189;
	ld.shared.f32 	%f191, [%r590+8];
	max.f32 	%f192, %f190, %f191;
	ld.shared.f32 	%f193, [%r590+12];
	max.f32 	%f575, %f192, %f193;
	add.s32 	%r912, %r912, 4;
$L__BB0_62:
	setp.eq.s32 	%p42, %r115, 0;
	@%p42 bra 	$L__BB0_66;
	shl.b32 	%r591, %r912, 2;
	add.s32 	%r146, %r75, %r591;
	ld.shared.f32 	%f194, [%r146];
	max.f32 	%f575, %f575, %f194;
	setp.eq.s32 	%p43, %r115, 1;
	@%p43 bra 	$L__BB0_66;
	ld.shared.f32 	%f195, [%r146+4];
	max.f32 	%f575, %f575, %f195;
	setp.eq.s32 	%p44, %r115, 2;
	@%p44 bra 	$L__BB0_66;
	ld.shared.f32 	%f196, [%r146+8];
	max.f32 	%f575, %f575, %f196;
$L__BB0_66:
	setp.lt.s32 	%p45, %r113, 1;
	ld.shared.f32 	%f31, [%r35];
	max.f32 	%f32, %f31, %f575;
	mov.f32 	%f581, 0f00000000;
	@%p45 bra 	$L__BB0_75;
	setp.lt.u32 	%p46, %r114, 3;
	mov.f32 	%f581, 0f00000000;
	mov.b32 	%r916, 0;
	@%p46 bra 	$L__BB0_70;
	sub.s32 	%r916, %r113, %r115;
	mov.f32 	%f581, 0f00000000;
	mov.b32 	%r914, 0;
$L__BB0_69:
	.pragma "nounroll";
	shl.b32 	%r594, %r914, 2;
	add.s32 	%r595, %r75, %r594;
	ld.shared.v4.f32 	{%f201, %f202, %f203, %f204}, [%r595];
	sub.f32 	%f205, %f201, %f32;
	fma.rn.f32 	%f206, %f205, 0f3BBB989D, 0f3F000000;
	cvt.sat.f32.f32 	%f207, %f206;
	mov.f32 	%f208, 0f4B400001;
	mov.f32 	%f209, 0f437C0000;
	fma.rm.f32 	%f210, %f207, %f209, %f208;
	add.f32 	%f211, %f210, 0fCB40007F;
	neg.f32 	%f212, %f211;
	fma.rn.f32 	%f213, %f205, 0f3FB8AA3B, %f212;
	fma.rn.f32 	%f214, %f205, 0f32A57060, %f213;
	mov.b32 	%r596, %f210;
	shl.b32 	%r597, %r596, 23;
	mov.b32 	%f215, %r597;
	ex2.approx.ftz.f32 	%f216, %f214;
	fma.rn.f32 	%f217, %f216, %f215, %f581;
	sub.f32 	%f218, %f202, %f32;
	fma.rn.f32 	%f219, %f218, 0f3BBB989D, 0f3F000000;
	cvt.sat.f32.f32 	%f220, %f219;
	fma.rm.f32 	%f221, %f220, %f209, %f208;
	add.f32 	%f222, %f221, 0fCB40007F;
	neg.f32 	%f223, %f222;
	fma.rn.f32 	%f224, %f218, 0f3FB8AA3B, %f223;
	fma.rn.f32 	%f225, %f218, 0f32A57060, %f224;
	mov.b32 	%r598, %f221;
	shl.b32 	%r599, %r598, 23;
	mov.b32 	%f226, %r599;
	ex2.approx.ftz.f32 	%f227, %f225;
	fma.rn.f32 	%f228, %f227, %f226, %f217;
	sub.f32 	%f229, %f203, %f32;
	fma.rn.f32 	%f230, %f229, 0f3BBB989D, 0f3F000000;
	cvt.sat.f32.f32 	%f231, %f230;
	fma.rm.f32 	%f232, %f231, %f209, %f208;
	add.f32 	%f233, %f232, 0fCB40007F;
	neg.f32 	%f234, %f233;
	fma.rn.f32 	%f235, %f229, 0f3FB8AA3B, %f234;
	fma.rn.f32 	%f236, %f229, 0f32A57060, %f235;
	mov.b32 	%r600, %f232;
	shl.b32 	%r601, %r600, 23;
	mov.b32 	%f237, %r601;
	ex2.approx.ftz.f32 	%f238, %f236;
	fma.rn.f32 	%f239, %f238, %f237, %f228;
	sub.f32 	%f240, %f204, %f32;
	fma.rn.f32 	%f241, %f240, 0f3BBB989D, 0f3F000000;
	cvt.sat.f32.f32 	%f242, %f241;
	fma.rm.f32 	%f243, %f242, %f209, %f208;
	add.f32 	%f244, %f243, 0fCB40007F;
	neg.f32 	%f245, %f244;
	fma.rn.f32 	%f246, %f240, 0f3FB8AA3B, %f245;
	fma.rn.f32 	%f247, %f240, 0f32A57060, %f246;
	mov.b32 	%r602, %f243;
	shl.b32 	%r603, %r602, 23;
	mov.b32 	%f248, %r603;
	ex2.approx.ftz.f32 	%f249, %f247;
	fma.rn.f32 	%f581, %f249, %f248, %f239;
	add.s32 	%r914, %r914, 4;
	setp.ne.s32 	%p47, %r914, %r916;
	@%p47 bra 	$L__BB0_69;
$L__BB0_70:
	setp.eq.s32 	%p48, %r115, 0;
	@%p48 bra 	$L__BB0_75;
	setp.eq.s32 	%p49, %r115, 1;
	@%p49 bra 	$L__BB0_73;
	shl.b32 	%r604, %r916, 2;
	add.s32 	%r605, %r75, %r604;
	ld.shared.f32 	%f251, [%r605];
	sub.f32 	%f252, %f251, %f32;
	fma.rn.f32 	%f253, %f252, 0f3BBB989D, 0f3F000000;
	cvt.sat.f32.f32 	%f254, %f253;
	mov.f32 	%f255, 0f4B400001;
	mov.f32 	%f256, 0f437C0000;
	fma.rm.f32 	%f257, %f254, %f256, %f255;
	add.f32 	%f258, %f257, 0fCB40007F;
	neg.f32 	%f259, %f258;
	fma.rn.f32 	%f260, %f252, 0f3FB8AA3B, %f259;
	fma.rn.f32 	%f261, %f252, 0f32A57060, %f260;
	mov.b32 	%r606, %f257;
	shl.b32 	%r607, %r606, 23;
	mov.b32 	%f262, %r607;
	ex2.approx.ftz.f32 	%f263, %f261;
	fma.rn.f32 	%f264, %f263, %f262, %f581;
	ld.shared.f32 	%f265, [%r605+4];
	sub.f32 	%f266, %f265, %f32;
	fma.rn.f32 	%f267, %f266, 0f3BBB989D, 0f3F000000;
	cvt.sat.f32.f32 	%f268, %f267;
	fma.rm.f32 	%f269, %f268, %f256, %f255;
	add.f32 	%f270, %f269, 0fCB40007F;
	neg.f32 	%f271, %f270;
	fma.rn.f32 	%f272, %f266, 0f3FB8AA3B, %f271;
	fma.rn.f32 	%f273, %f266, 0f32A57060, %f272;
	mov.b32 	%r608, %f269;
	shl.b32 	%r609, %r608, 23;
	mov.b32 	%f274, %r609;
	ex2.approx.ftz.f32 	%f275, %f273;
	fma.rn.f32 	%f581, %f275, %f274, %f264;
	add.s32 	%r916, %r916, 2;
$L__BB0_73:
	and.b32  	%r610, %r110, 1;
	setp.eq.b32 	%p50, %r610, 1;
	not.pred 	%p51, %p50;
	@%p51 bra 	$L__BB0_75;
	shl.b32 	%r611, %r916, 2;
	add.s32 	%r612, %r75, %r611;
	ld.shared.f32 	%f276, [%r612];
	sub.f32 	%f277, %f276, %f32;
	fma.rn.f32 	%f278, %f277, 0f3BBB989D, 0f3F000000;
	cvt.sat.f32.f32 	%f279, %f278;
	mov.f32 	%f280, 0f4B400001;
	mov.f32 	%f281, 0f437C0000;
	fma.rm.f32 	%f282, %f279, %f281, %f280;
	add.f32 	%f283, %f282, 0fCB40007F;
	neg.f32 	%f284, %f283;
	fma.rn.f32 	%f285, %f277, 0f3FB8AA3B, %f284;
	fma.rn.f32 	%f286, %f277, 0f32A57060, %f285;
	mov.b32 	%r613, %f282;
	shl.b32 	%r614, %r613, 23;
	mov.b32 	%f287, %r614;
	ex2.approx.ftz.f32 	%f288, %f286;
	fma.rn.f32 	%f581, %f288, %f287, %f581;
$L__BB0_75:
	setp.lt.s32 	%p52, %r113, 1;
	ld.shared.f32 	%f289, [%r36];
	sub.f32 	%f290, %f31, %f32;
	fma.rn.f32 	%f291, %f290, 0f3BBB989D, 0f3F000000;
	cvt.sat.f32.f32 	%f292, %f291;
	mov.f32 	%f293, 0f4B400001;
	mov.f32 	%f294, 0f437C0000;
	fma.rm.f32 	%f295, %f292, %f294, %f293;
	add.f32 	%f296, %f295, 0fCB40007F;
	neg.f32 	%f297, %f296;
	fma.rn.f32 	%f298, %f290, 0f3FB8AA3B, %f297;
	fma.rn.f32 	%f299, %f290, 0f32A57060, %f298;
	mov.b32 	%r615, %f295;
	shl.b32 	%r616, %r615, 23;
	mov.b32 	%f300, %r616;
	ex2.approx.ftz.f32 	%f301, %f299;
	mul.f32 	%f302, %f301, %f300;
	fma.rn.f32 	%f303, %f289, %f302, %f581;
	st.shared.f32 	[%r35], %f32;
	st.shared.f32 	[%r36], %f303;
	@%p52 bra 	$L__BB0_83;
	setp.lt.u32 	%p53, %r114, 3;
	mov.b32 	%r918, 0;
	@%p53 bra 	$L__BB0_79;
	sub.s32 	%r918, %r113, %r115;
	mov.b32 	%r917, 0;
$L__BB0_78:
	shl.b32 	%r619, %r917, 2;
	add.s32 	%r620, %r75, %r619;
	ld.shared.v4.f32 	{%f308, %f309, %f310, %f311}, [%r620];
	sub.f32 	%f312, %f308, %f32;
	fma.rn.f32 	%f313, %f312, 0f3BBB989D, 0f3F000000;
	cvt.sat.f32.f32 	%f314, %f313;
	mov.f32 	%f315, 0f4B400001;
	mov.f32 	%f316, 0f437C0000;
	fma.rm.f32 	%f317, %f314, %f316, %f315;
	add.f32 	%f318, %f317, 0fCB40007F;
	neg.f32 	%f319, %f318;
	fma.rn.f32 	%f320, %f312, 0f3FB8AA3B, %f319;
	fma.rn.f32 	%f321, %f312, 0f32A57060, %f320;
	mov.b32 	%r621, %f317;
	shl.b32 	%r622, %r621, 23;
	mov.b32 	%f322, %r622;
	ex2.approx.ftz.f32 	%f323, %f321;
	mul.f32 	%f304, %f323, %f322;
	// begin inline asm
	{  cvt.rn.f16.f32 %rs27, %f304;}

	// end inline asm
	shl.b32 	%r623, %r917, 1;
	add.s32 	%r624, %r76, %r623;
	sub.f32 	%f324, %f309, %f32;
	fma.rn.f32 	%f325, %f324, 0f3BBB989D, 0f3F000000;
	cvt.sat.f32.f32 	%f326, %f325;
	fma.rm.f32 	%f327, %f326, %f316, %f315;
	add.f32 	%f328, %f327, 0fCB40007F;
	neg.f32 	%f329, %f328;
	fma.rn.f32 	%f330, %f324, 0f3FB8AA3B, %f329;
	fma.rn.f32 	%f331, %f324, 0f32A57060, %f330;
	mov.b32 	%r625, %f327;
	shl.b32 	%r626, %r625, 23;
	mov.b32 	%f332, %r626;
	ex2.approx.ftz.f32 	%f333, %f331;
	mul.f32 	%f305, %f333, %f332;
	// begin inline asm
	{  cvt.rn.f16.f32 %rs28, %f305;}

	// end inline asm
	sub.f32 	%f334, %f310, %f32;
	fma.rn.f32 	%f335, %f334, 0f3BBB989D, 0f3F000000;
	cvt.sat.f32.f32 	%f336, %f335;
	fma.rm.f32 	%f337, %f336, %f316, %f315;
	add.f32 	%f338, %f337, 0fCB40007F;
	neg.f32 	%f339, %f338;
	fma.rn.f32 	%f340, %f334, 0f3FB8AA3B, %f339;
	fma.rn.f32 	%f341, %f334, 0f32A57060, %f340;
	mov.b32 	%r627, %f337;
	shl.b32 	%r628, %r627, 23;
	mov.b32 	%f342, %r628;
	ex2.approx.ftz.f32 	%f343, %f341;
	mul.f32 	%f306, %f343, %f342;
	// begin inline asm
	{  cvt.rn.f16.f32 %rs29, %f306;}

	// end inline asm
	sub.f32 	%f344, %f311, %f32;
	fma.rn.f32 	%f345, %f344, 0f3BBB989D, 0f3F000000;
	cvt.sat.f32.f32 	%f346, %f345;
	fma.rm.f32 	%f347, %f346, %f316, %f315;
	add.f32 	%f348, %f347, 0fCB40007F;
	neg.f32 	%f349, %f348;
	fma.rn.f32 	%f350, %f344, 0f3FB8AA3B, %f349;
	fma.rn.f32 	%f351, %f344, 0f32A57060, %f350;
	mov.b32 	%r629, %f347;
	shl.b32 	%r630, %r629, 23;
	mov.b32 	%f352, %r630;
	ex2.approx.ftz.f32 	%f353, %f351;
	mul.f32 	%f307, %f353, %f352;
	// begin inline asm
	{  cvt.rn.f16.f32 %rs30, %f307;}

	// end inline asm
	st.shared.v4.u16 	[%r624], {%rs27, %rs28, %rs29, %rs30};
	add.s32 	%r917, %r917, 4;
	setp.ne.s32 	%p54, %r917, %r918;
	@%p54 bra 	$L__BB0_78;
$L__BB0_79:
	setp.eq.s32 	%p55, %r115, 0;
	@%p55 bra 	$L__BB0_83;
	shl.b32 	%r631, %r918, 2;
	add.s32 	%r157, %r75, %r631;
	ld.shared.f32 	%f355, [%r157];
	sub.f32 	%f356, %f355, %f32;
	fma.rn.f32 	%f357, %f356, 0f3BBB989D, 0f3F000000;
	cvt.sat.f32.f32 	%f358, %f357;
	mov.f32 	%f359, 0f4B400001;
	mov.f32 	%f360, 0f437C0000;
	fma.rm.f32 	%f361, %f358, %f360, %f359;
	add.f32 	%f362, %f361, 0fCB40007F;
	neg.f32 	%f363, %f362;
	fma.rn.f32 	%f364, %f356, 0f3FB8AA3B, %f363;
	fma.rn.f32 	%f365, %f356, 0f32A57060, %f364;
	mov.b32 	%r632, %f361;
	shl.b32 	%r633, %r632, 23;
	mov.b32 	%f366, %r633;
	ex2.approx.ftz.f32 	%f367, %f365;
	mul.f32 	%f354, %f367, %f366;
	// begin inline asm
	{  cvt.rn.f16.f32 %rs31, %f354;}

	// end inline asm
	shl.b32 	%r634, %r918, 1;
	add.s32 	%r158, %r76, %r634;
	st.shared.u16 	[%r158], %rs31;
	setp.eq.s32 	%p56, %r115, 1;
	@%p56 bra 	$L__BB0_83;
	ld.shared.f32 	%f369, [%r157+4];
	sub.f32 	%f370, %f369, %f32;
	fma.rn.f32 	%f371, %f370, 0f3BBB989D, 0f3F000000;
	cvt.sat.f32.f32 	%f372, %f371;
	mov.f32 	%f373, 0f4B400001;
	mov.f32 	%f374, 0f437C0000;
	fma.rm.f32 	%f375, %f372, %f374, %f373;
	add.f32 	%f376, %f375, 0fCB40007F;
	neg.f32 	%f377, %f376;
	fma.rn.f32 	%f378, %f370, 0f3FB8AA3B, %f377;
	fma.rn.f32 	%f379, %f370, 0f32A57060, %f378;
	mov.b32 	%r635, %f375;
	shl.b32 	%r636, %r635, 23;
	mov.b32 	%f380, %r636;
	ex2.approx.ftz.f32 	%f381, %f379;
	mul.f32 	%f368, %f381, %f380;
	// begin inline asm
	{  cvt.rn.f16.f32 %rs32, %f368;}

	// end inline asm
	st.shared.u16 	[%r158+2], %rs32;
	setp.eq.s32 	%p57, %r115, 2;
	@%p57 bra 	$L__BB0_83;
	ld.shared.f32 	%f383, [%r157+8];
	sub.f32 	%f384, %f383, %f32;
	fma.rn.f32 	%f385, %f384, 0f3BBB989D, 0f3F000000;
	cvt.sat.f32.f32 	%f386, %f385;
	mov.f32 	%f387, 0f4B400001;
	mov.f32 	%f388, 0f437C0000;
	fma.rm.f32 	%f389, %f386, %f388, %f387;
	add.f32 	%f390, %f389, 0fCB40007F;
	neg.f32 	%f391, %f390;
	fma.rn.f32 	%f392, %f384, 0f3FB8AA3B, %f391;
	fma.rn.f32 	%f393, %f384, 0f32A57060, %f392;
	mov.b32 	%r637, %f389;
	shl.b32 	%r638, %r637, 23;
	mov.b32 	%f394, %r638;
	ex2.approx.ftz.f32 	%f395, %f393;
	mul.f32 	%f382, %f395, %f394;
	// begin inline asm
	{  cvt.rn.f16.f32 %rs33, %f382;}

	// end inline asm
	st.shared.u16 	[%r158+4], %rs33;
$L__BB0_83:
	bar.sync 	0;
	@%p24 bra 	$L__BB0_132;
	mov.b32 	%r919, 0;
	mov.f32 	%f582, 0f00000000;
	mov.f32 	%f583, %f582;
	mov.f32 	%f584, %f582;
	mov.f32 	%f585, %f582;
	mov.f32 	%f586, %f582;
	mov.f32 	%f587, %f582;
	mov.f32 	%f588, %f582;
	mov.f32 	%f589, %f582;
$L__BB0_85:
	shl.b32 	%r640, %r919, 1;
	add.s32 	%r641, %r47, %r640;
	mov.b32 	%r642, 32;
	wmma.load.a.sync.aligned.row.m16n16k16.shared.f16 	{%r643, %r644, %r645, %r646, %r647, %r648, %r649, %r650}, [%r641], %r642;
	mad.lo.s32 	%r652, %r919, 160, %r402;
	mov.b32 	%r653, 80;
	wmma.load.b.sync.aligned.row.m16n16k16.shared.f16 	{%r654, %r655, %r656, %r657, %r658, %r659, %r660, %r661}, [%r652], %r653;
	wmma.mma.sync.aligned.row.row.m16n16k16.f32.f32 {%f589, %f588, %f587, %f586, %f585, %f584, %f583, %f582}, {%r643, %r644, %r645, %r646, %r647, %r648, %r649, %r650}, {%r654, %r655, %r656, %r657, %r658, %r659, %r660, %r661}, {%f589, %f588, %f587, %f586, %f585, %f584, %f583, %f582};
	add.s32 	%r919, %r919, 16;
	setp.lt.s32 	%p59, %r919, %r113;
	@%p59 bra 	$L__BB0_85;
	mov.b32 	%r663, 16;
	wmma.store.d.sync.aligned.row.m16n16k16.shared.f32 	[%r48], {%f589, %f588, %f587, %f586, %f585, %f584, %f583, %f582}, %r663;
	bar.warp.sync 	-1;
	mov.b32 	%r921, 0;
	mov.u32 	%r920, %r3;
$L__BB0_87:
	.pragma "nounroll";
	shr.u32 	%r163, %r920, 4;
	add.s32 	%r164, %r163, %r8;
	setp.ge.s32 	%p60, %r164, %r7;
	@%p60 bra 	$L__BB0_89;
	mad.lo.s32 	%r664, %r164, 320, %r77;
	shl.b32 	%r665, %r163, 6;
	add.s32 	%r666, %r78, %r665;
	ld.shared.f32 	%f397, [%r666];
	atom.shared.add.f32 	%f398, [%r664], %f397;
$L__BB0_89:
	add.s32 	%r667, %r920, 32;
	shr.u32 	%r165, %r667, 4;
	add.s32 	%r166, %r165, %r8;
	setp.ge.s32 	%p61, %r166, %r7;
	@%p61 bra 	$L__BB0_91;
	mad.lo.s32 	%r668, %r166, 320, %r77;
	shl.b32 	%r669, %r165, 6;
	add.s32 	%r670, %r78, %r669;
	ld.shared.f32 	%f399, [%r670];
	atom.shared.add.f32 	%f400, [%r668], %f399;
$L__BB0_91:
	add.s32 	%r671, %r920, 64;
	shr.u32 	%r167, %r671, 4;
	add.s32 	%r168, %r167, %r8;
	setp.ge.s32 	%p62, %r168, %r7;
	@%p62 bra 	$L__BB0_93;
	mad.lo.s32 	%r672, %r168, 320, %r77;
	shl.b32 	%r673, %r167, 6;
	add.s32 	%r674, %r78, %r673;
	ld.shared.f32 	%f401, [%r674];
	atom.shared.add.f32 	%f402, [%r672], %f401;
$L__BB0_93:
	add.s32 	%r675, %r920, 96;
	shr.u32 	%r169, %r675, 4;
	add.s32 	%r170, %r169, %r8;
	setp.ge.s32 	%p63, %r170, %r7;
	@%p63 bra 	$L__BB0_95;
	mad.lo.s32 	%r676, %r170, 320, %r77;
	shl.b32 	%r677, %r169, 6;
	add.s32 	%r678, %r78, %r677;
	ld.shared.f32 	%f403, [%r678];
	atom.shared.add.f32 	%f404, [%r676], %f403;
$L__BB0_95:
	add.s32 	%r920, %r920, 128;
	add.s32 	%r921, %r921, 4;
	setp.ne.s32 	%p64, %r921, 8;
	@%p64 bra 	$L__BB0_87;
	mov.b32 	%r922, 0;
	mov.f32 	%f590, 0f00000000;
	mov.f32 	%f591, %f590;
	mov.f32 	%f592, %f590;
	mov.f32 	%f593, %f590;
	mov.f32 	%f594, %f590;
	mov.f32 	%f595, %f590;
	mov.f32 	%f596, %f590;
	mov.f32 	%f597, %f590;
$L__BB0_97:
	shl.b32 	%r680, %r922, 1;
	add.s32 	%r681, %r47, %r680;
	mov.b32 	%r682, 32;
	wmma.load.a.sync.aligned.row.m16n16k16.shared.f16 	{%r683, %r684, %r685, %r686, %r687, %r688, %r689, %r690}, [%r681], %r682;
	mad.lo.s32 	%r692, %r922, 160, %r402;
	add.s32 	%r693, %r692, 32;
	mov.b32 	%r694, 80;
	wmma.load.b.sync.aligned.row.m16n16k16.shared.f16 	{%r695, %r696, %r697, %r698, %r699, %r700, %r701, %r702}, [%r693], %r694;
	wmma.mma.sync.aligned.row.row.m16n16k16.f32.f32 {%f597, %f596, %f595, %f594, %f593, %f592, %f591, %f590}, {%r683, %r684, %r685, %r686, %r687, %r688, %r689, %r690}, {%r695, %r696, %r697, %r698, %r699, %r700, %r701, %r702}, {%f597, %f596, %f595, %f594, %f593, %f592, %f591, %f590};
	add.s32 	%r922, %r922, 16;
	setp.lt.s32 	%p65, %r922, %r113;
	@%p65 bra 	$L__BB0_97;
	mov.b32 	%r704, 16;
	wmma.store.d.sync.aligned.row.m16n16k16.shared.f32 	[%r48], {%f597, %f596, %f595, %f594, %f593, %f592, %f591, %f590}, %r704;
	bar.warp.sync 	-1;
	mov.b32 	%r924, 0;
	mov.u32 	%r923, %r3;
$L__BB0_99:
	.pragma "nounroll";
	shr.u32 	%r177, %r923, 4;
	add.s32 	%r178, %r177, %r8;
	setp.ge.s32 	%p66, %r178, %r7;
	@%p66 bra 	$L__BB0_101;
	mad.lo.s32 	%r705, %r178, 320, %r77;
	shl.b32 	%r706, %r177, 6;
	add.s32 	%r707, %r78, %r706;
	ld.shared.f32 	%f406, [%r707];
	atom.shared.add.f32 	%f407, [%r705+64], %f406;
$L__BB0_101:
	add.s32 	%r708, %r923, 32;
	shr.u32 	%r179, %r708, 4;
	add.s32 	%r180, %r179, %r8;
	setp.ge.s32 	%p67, %r180, %r7;
	@%p67 bra 	$L__BB0_103;
	mad.lo.s32 	%r709, %r180, 320, %r77;
	shl.b32 	%r710, %r179, 6;
	add.s32 	%r711, %r78, %r710;
	ld.shared.f32 	%f408, [%r711];
	atom.shared.add.f32 	%f409, [%r709+64], %f408;
$L__BB0_103:
	add.s32 	%r712, %r923, 64;
	shr.u32 	%r181, %r712, 4;
	add.s32 	%r182, %r181, %r8;
	setp.ge.s32 	%p68, %r182, %r7;
	@%p68 bra 	$L__BB0_105;
	mad.lo.s32 	%r713, %r182, 320, %r77;
	shl.b32 	%r714, %r181, 6;
	add.s32 	%r715, %r78, %r714;
	ld.shared.f32 	%f410, [%r715];
	atom.shared.add.f32 	%f411, [%r713+64], %f410;
$L__BB0_105:
	add.s32 	%r716, %r923, 96;
	shr.u32 	%r183, %r716, 4;
	add.s32 	%r184, %r183, %r8;
	setp.ge.s32 	%p69, %r184, %r7;
	@%p69 bra 	$L__BB0_107;
	mad.lo.s32 	%r717, %r184, 320, %r77;
	shl.b32 	%r718, %r183, 6;
	add.s32 	%r719, %r78, %r718;
	ld.shared.f32 	%f412, [%r719];
	atom.shared.add.f32 	%f413, [%r717+64], %f412;
$L__BB0_107:
	add.s32 	%r923, %r923, 128;
	add.s32 	%r924, %r924, 4;
	setp.ne.s32 	%p70, %r924, 8;
	@%p70 bra 	$L__BB0_99;
	mov.b32 	%r925, 0;
	mov.f32 	%f598, 0f00000000;
	mov.f32 	%f599, %f598;
	mov.f32 	%f600, %f598;
	mov.f32 	%f601, %f598;
	mov.f32 	%f602, %f598;
	mov.f32 	%f603, %f598;
	mov.f32 	%f604, %f598;
	mov.f32 	%f605, %f598;
$L__BB0_109:
	shl.b32 	%r721, %r925, 1;
	add.s32 	%r722, %r47, %r721;
	mov.b32 	%r723, 32;
	wmma.load.a.sync.aligned.row.m16n16k16.shared.f16 	{%r724, %r725, %r726, %r727, %r728, %r729, %r730, %r731}, [%r722], %r723;
	mad.lo.s32 	%r733, %r925, 160, %r402;
	add.s32 	%r734, %r733, 64;
	mov.b32 	%r735, 80;
	wmma.load.b.sync.aligned.row.m16n16k16.shared.f16 	{%r736, %r737, %r738, %r739, %r740, %r741, %r742, %r743}, [%r734], %r735;
	wmma.mma.sync.aligned.row.row.m16n16k16.f32.f32 {%f605, %f604, %f603, %f602, %f601, %f600, %f599, %f598}, {%r724, %r725, %r726, %r727, %r728, %r729, %r730, %r731}, {%r736, %r737, %r738, %r739, %r740, %r741, %r742, %r743}, {%f605, %f604, %f603, %f602, %f601, %f600, %f599, %f598};
	add.s32 	%r925, %r925, 16;
	setp.lt.s32 	%p71, %r925, %r113;
	@%p71 bra 	$L__BB0_109;
	mov.b32 	%r745, 16;
	wmma.store.d.sync.aligned.row.m16n16k16.shared.f32 	[%r48], {%f605, %f604, %f603, %f602, %f601, %f600, %f599, %f598}, %r745;
	bar.warp.sync 	-1;
	mov.b32 	%r927, 0;
	mov.u32 	%r926, %r3;
$L__BB0_111:
	.pragma "nounroll";
	shr.u32 	%r191, %r926, 4;
	add.s32 	%r192, %r191, %r8;
	setp.ge.s32 	%p72, %r192, %r7;
	@%p72 bra 	$L__BB0_113;
	mad.lo.s32 	%r746, %r192, 320, %r77;
	shl.b32 	%r747, %r191, 6;
	add.s32 	%r748, %r78, %r747;
	ld.shared.f32 	%f415, [%r748];
	atom.shared.add.f32 	%f416, [%r746+128], %f415;
$L__BB0_113:
	add.s32 	%r749, %r926, 32;
	shr.u32 	%r193, %r749, 4;
	add.s32 	%r194, %r193, %r8;
	setp.ge.s32 	%p73, %r194, %r7;
	@%p73 bra 	$L__BB0_115;
	mad.lo.s32 	%r750, %r194, 320, %r77;
	shl.b32 	%r751, %r193, 6;
	add.s32 	%r752, %r78, %r751;
	ld.shared.f32 	%f417, [%r752];
	atom.shared.add.f32 	%f418, [%r750+128], %f417;
$L__BB0_115:
	add.s32 	%r753, %r926, 64;
	shr.u32 	%r195, %r753, 4;
	add.s32 	%r196, %r195, %r8;
	setp.ge.s32 	%p74, %r196, %r7;
	@%p74 bra 	$L__BB0_117;
	mad.lo.s32 	%r754, %r196, 320, %r77;
	shl.b32 	%r755, %r195, 6;
	add.s32 	%r756, %r78, %r755;
	ld.shared.f32 	%f419, [%r756];
	atom.shared.add.f32 	%f420, [%r754+128], %f419;
$L__BB0_117:
	add.s32 	%r757, %r926, 96;
	shr.u32 	%r197, %r757, 4;
	add.s32 	%r198, %r197, %r8;
	setp.ge.s32 	%p75, %r198, %r7;
	@%p75 bra 	$L__BB0_119;
	mad.lo.s32 	%r758, %r198, 320, %r77;
	shl.b32 	%r759, %r197, 6;
	add.s32 	%r760, %r78, %r759;
	ld.shared.f32 	%f421, [%r760];
	atom.shared.add.f32 	%f422, [%r758+128], %f421;
$L__BB0_119:
	add.s32 	%r926, %r926, 128;
	add.s32 	%r927, %r927, 4;
	setp.ne.s32 	%p76, %r927, 8;
	@%p76 bra 	$L__BB0_111;
	mov.b32 	%r928, 0;
	mov.f32 	%f606, 0f00000000;
	mov.f32 	%f607, %f606;
	mov.f32 	%f608, %f606;
	mov.f32 	%f609, %f606;
	mov.f32 	%f610, %f606;
	mov.f32 	%f611, %f606;
	mov.f32 	%f612, %f606;
	mov.f32 	%f613, %f606;
$L__BB0_121:
	shl.b32 	%r762, %r928, 1;
	add.s32 	%r763, %r47, %r762;
	mov.b32 	%r764, 32;
	wmma.load.a.sync.aligned.row.m16n16k16.shared.f16 	{%r765, %r766, %r767, %r768, %r769, %r770, %r771, %r772}, [%r763], %r764;
	mad.lo.s32 	%r774, %r928, 160, %r402;
	add.s32 	%r775, %r774, 96;
	mov.b32 	%r776, 80;
	wmma.load.b.sync.aligned.row.m16n16k16.shared.f16 	{%r777, %r778, %r779, %r780, %r781, %r782, %r783, %r784}, [%r775], %r776;
	wmma.mma.sync.aligned.row.row.m16n16k16.f32.f32 {%f613, %f612, %f611, %f610, %f609, %f608, %f607, %f606}, {%r765, %r766, %r767, %r768, %r769, %r770, %r771, %r772}, {%r777, %r778, %r779, %r780, %r781, %r782, %r783, %r784}, {%f613, %f612, %f611, %f610, %f609, %f608, %f607, %f606};
	add.s32 	%r928, %r928, 16;
	setp.lt.s32 	%p77, %r928, %r113;
	@%p77 bra 	$L__BB0_121;
	mov.b32 	%r786, 16;
	wmma.store.d.sync.aligned.row.m16n16k16.shared.f32 	[%r48], {%f613, %f612, %f611, %f610, %f609, %f608, %f607, %f606}, %r786;
	bar.warp.sync 	-1;
	mov.b32 	%r930, 0;
	mov.u32 	%r929, %r3;
$L__BB0_123:
	.pragma "nounroll";
	shr.u32 	%r205, %r929, 4;
	add.s32 	%r206, %r205, %r8;
	setp.ge.s32 	%p78, %r206, %r7;
	@%p78 bra 	$L__BB0_125;
	mad.lo.s32 	%r787, %r206, 320, %r77;
	shl.b32 	%r788, %r205, 6;
	add.s32 	%r789, %r78, %r788;
	ld.shared.f32 	%f424, [%r789];
	atom.shared.add.f32 	%f425, [%r787+192], %f424;
$L__BB0_125:
	add.s32 	%r790, %r929, 32;
	shr.u32 	%r207, %r790, 4;
	add.s32 	%r208, %r207, %r8;
	setp.ge.s32 	%p79, %r208, %r7;
	@%p79 bra 	$L__BB0_127;
	mad.lo.s32 	%r791, %r208, 320, %r77;
	shl.b32 	%r792, %r207, 6;
	add.s32 	%r793, %r78, %r792;
	ld.shared.f32 	%f426, [%r793];
	atom.shared.add.f32 	%f427, [%r791+192], %f426;
$L__BB0_127:
	add.s32 	%r794, %r929, 64;
	shr.u32 	%r209, %r794, 4;
	add.s32 	%r210, %r209, %r8;
	setp.ge.s32 	%p80, %r210, %r7;
	@%p80 bra 	$L__BB0_129;
	mad.lo.s32 	%r795, %r210, 320, %r77;
	shl.b32 	%r796, %r209, 6;
	add.s32 	%r797, %r78, %r796;
	ld.shared.f32 	%f428, [%r797];
	atom.shared.add.f32 	%f429, [%r795+192], %f428;
$L__BB0_129:
	add.s32 	%r798, %r929, 96;
	shr.u32 	%r211, %r798, 4;
	add.s32 	%r212, %r211, %r8;
	setp.ge.s32 	%p81, %r212, %r7;
	@%p81 bra 	$L__BB0_131;
	mad.lo.s32 	%r799, %r212, 320, %r77;
	shl.b32 	%r800, %r211, 6;
	add.s32 	%r801, %r78, %r800;
	ld.shared.f32 	%f430, [%r801];
	atom.shared.add.f32 	%f431, [%r799+192], %f430;
$L__BB0_131:
	add.s32 	%r929, %r929, 128;
	add.s32 	%r930, %r930, 4;
	setp.ne.s32 	%p82, %r930, 8;
	@%p82 bra 	$L__BB0_123;
$L__BB0_132:
	setp.ge.s32 	%p83, %r900, %r10;
	bar.sync 	0;
	@%p83 bra 	$L__BB0_139;
	setp.eq.s32 	%p84, %r79, 384;
	mov.u32 	%r931, %r900;
	@%p84 bra 	$L__BB0_137;
	setp.eq.s32 	%p85, %r901, 0;
	setp.eq.s32 	%p86, %r79, 0;
	ld.shared.f32 	%f432, [%r81];
	selp.f32 	%f433, 0fFF800000, %f432, %p85;
	sub.f32 	%f434, %f433, %f432;
	fma.rn.f32 	%f435, %f434, 0f3BBB989D, 0f3F000000;
	cvt.sat.f32.f32 	%f436, %f435;
	mov.f32 	%f437, 0f4B400001;
	mov.f32 	%f438, 0f437C0000;
	fma.rm.f32 	%f439, %f436, %f438, %f437;
	add.f32 	%f440, %f439, 0fCB40007F;
	neg.f32 	%f441, %f440;
	fma.rn.f32 	%f442, %f434, 0f3FB8AA3B, %f441;
	fma.rn.f32 	%f443, %f434, 0f32A57060, %f442;
	mov.b32 	%r802, %f439;
	shl.b32 	%r803, %r802, 23;
	mov.b32 	%f444, %r803;
	ex2.approx.ftz.f32 	%f445, %f443;
	mul.f32 	%f446, %f445, %f444;
	ld.shared.f32 	%f447, [%r82];
	mul.f32 	%f448, %f447, %f446;
	st.shared.f32 	[%r82], %f448;
	mov.u32 	%r931, %r58;
	@%p86 bra 	$L__BB0_137;
	setp.eq.s32 	%p87, %r901, 0;
	setp.eq.s32 	%p88, %r79, 128;
	ld.shared.f32 	%f449, [%r83];
	selp.f32 	%f450, 0fFF800000, %f449, %p87;
	sub.f32 	%f451, %f450, %f449;
	fma.rn.f32 	%f452, %f451, 0f3BBB989D, 0f3F000000;
	cvt.sat.f32.f32 	%f453, %f452;
	mov.f32 	%f454, 0f4B400001;
	mov.f32 	%f455, 0f437C0000;
	fma.rm.f32 	%f456, %f453, %f455, %f454;
	add.f32 	%f457, %f456, 0fCB40007F;
	neg.f32 	%f458, %f457;
	fma.rn.f32 	%f459, %f451, 0f3FB8AA3B, %f458;
	fma.rn.f32 	%f460, %f451, 0f32A57060, %f459;
	mov.b32 	%r804, %f456;
	shl.b32 	%r805, %r804, 23;
	mov.b32 	%f461, %r805;
	ex2.approx.ftz.f32 	%f462, %f460;
	mul.f32 	%f463, %f462, %f461;
	ld.shared.f32 	%f464, [%r84];
	mul.f32 	%f465, %f464, %f463;
	st.shared.f32 	[%r84], %f465;
	mov.u32 	%r931, %r61;
	@%p88 bra 	$L__BB0_137;
	setp.eq.s32 	%p89, %r901, 0;
	ld.shared.f32 	%f466, [%r85];
	selp.f32 	%f467, 0fFF800000, %f466, %p89;
	sub.f32 	%f468, %f467, %f466;
	fma.rn.f32 	%f469, %f468, 0f3BBB989D, 0f3F000000;
	cvt.sat.f32.f32 	%f470, %f469;
	mov.f32 	%f471, 0f4B400001;
	mov.f32 	%f472, 0f437C0000;
	fma.rm.f32 	%f473, %f470, %f472, %f471;
	add.f32 	%f474, %f473, 0fCB40007F;
	neg.f32 	%f475, %f474;
	fma.rn.f32 	%f476, %f468, 0f3FB8AA3B, %f475;
	fma.rn.f32 	%f477, %f468, 0f32A57060, %f476;
	mov.b32 	%r806, %f473;
	shl.b32 	%r807, %r806, 23;
	mov.b32 	%f478, %r807;
	ex2.approx.ftz.f32 	%f479, %f477;
	mul.f32 	%f480, %f479, %f478;
	ld.shared.f32 	%f481, [%r86];
	mul.f32 	%f482, %f481, %f480;
	st.shared.f32 	[%r86], %f482;
	mov.u32 	%r931, %r64;
$L__BB0_137:
	setp.lt.u32 	%p90, %r50, 384;
	@%p90 bra 	$L__BB0_139;
$L__BB0_138:
	setp.eq.s32 	%p91, %r901, 0;
	shr.u32 	%r808, %r931, 6;
	shl.b32 	%r809, %r808, 2;
	add.s32 	%r811, %r343, %r809;
	ld.shared.f32 	%f483, [%r811];
	selp.f32 	%f484, 0fFF800000, %f483, %p91;
	sub.f32 	%f485, %f484, %f483;
	fma.rn.f32 	%f486, %f485, 0f3BBB989D, 0f3F000000;
	cvt.sat.f32.f32 	%f487, %f486;
	mov.f32 	%f488, 0f4B400001;
	mov.f32 	%f489, 0f437C0000;
	fma.rm.f32 	%f490, %f487, %f489, %f488;
	add.f32 	%f491, %f490, 0fCB40007F;
	neg.f32 	%f492, %f491;
	fma.rn.f32 	%f493, %f485, 0f3FB8AA3B, %f492;
	fma.rn.f32 	%f494, %f485, 0f32A57060, %f493;
	mov.b32 	%r812, %f490;
	shl.b32 	%r813, %r812, 23;
	mov.b32 	%f495, %r813;
	ex2.approx.ftz.f32 	%f496, %f494;
	mul.f32 	%f497, %f496, %f495;
	mad.lo.s32 	%r814, %r808, 320, %r87;
	ld.shared.f32 	%f498, [%r814];
	mul.f32 	%f499, %f498, %f497;
	st.shared.f32 	[%r814], %f499;
	add.s32 	%r815, %r931, 128;
	shr.u32 	%r816, %r815, 6;
	shl.b32 	%r817, %r816, 2;
	add.s32 	%r818, %r343, %r817;
	ld.shared.f32 	%f500, [%r818];
	selp.f32 	%f501, 0fFF800000, %f500, %p91;
	sub.f32 	%f502, %f501, %f500;
	fma.rn.f32 	%f503, %f502, 0f3BBB989D, 0f3F000000;
	cvt.sat.f32.f32 	%f504, %f503;
	fma.rm.f32 	%f505, %f504, %f489, %f488;
	add.f32 	%f506, %f505, 0fCB40007F;
	neg.f32 	%f507, %f506;
	fma.rn.f32 	%f508, %f502, 0f3FB8AA3B, %f507;
	fma.rn.f32 	%f509, %f502, 0f32A57060, %f508;
	mov.b32 	%r819, %f505;
	shl.b32 	%r820, %r819, 23;
	mov.b32 	%f510, %r820;
	ex2.approx.ftz.f32 	%f511, %f509;
	mul.f32 	%f512, %f511, %f510;
	mad.lo.s32 	%r821, %r816, 320, %r87;
	ld.shared.f32 	%f513, [%r821];
	mul.f32 	%f514, %f513, %f512;
	st.shared.f32 	[%r821], %f514;
	add.s32 	%r822, %r931, 256;
	shr.u32 	%r823, %r822, 6;
	shl.b32 	%r824, %r823, 2;
	add.s32 	%r825, %r343, %r824;
	ld.shared.f32 	%f515, [%r825];
	selp.f32 	%f516, 0fFF800000, %f515, %p91;
	sub.f32 	%f517, %f516, %f515;
	fma.rn.f32 	%f518, %f517, 0f3BBB989D, 0f3F000000;
	cvt.sat.f32.f32 	%f519, %f518;
	fma.rm.f32 	%f520, %f519, %f489, %f488;
	add.f32 	%f521, %f520, 0fCB40007F;
	neg.f32 	%f522, %f521;
	fma.rn.f32 	%f523, %f517, 0f3FB8AA3B, %f522;
	fma.rn.f32 	%f524, %f517, 0f32A57060, %f523;
	mov.b32 	%r826, %f520;
	shl.b32 	%r827, %r826, 23;
	mov.b32 	%f525, %r827;
	ex2.approx.ftz.f32 	%f526, %f524;
	mul.f32 	%f527, %f526, %f525;
	mad.lo.s32 	%r828, %r823, 320, %r87;
	ld.shared.f32 	%f528, [%r828];
	mul.f32 	%f529, %f528, %f527;
	st.shared.f32 	[%r828], %f529;
	add.s32 	%r829, %r931, 384;
	shr.u32 	%r830, %r829, 6;
	shl.b32 	%r831, %r830, 2;
	add.s32 	%r832, %r343, %r831;
	ld.shared.f32 	%f530, [%r832];
	selp.f32 	%f531, 0fFF800000, %f530, %p91;
	sub.f32 	%f532, %f531, %f530;
	fma.rn.f32 	%f533, %f532, 0f3BBB989D, 0f3F000000;
	cvt.sat.f32.f32 	%f534, %f533;
	fma.rm.f32 	%f535, %f534, %f489, %f488;
	add.f32 	%f536, %f535, 0fCB40007F;
	neg.f32 	%f537, %f536;
	fma.rn.f32 	%f538, %f532, 0f3FB8AA3B, %f537;
	fma.rn.f32 	%f539, %f532, 0f32A57060, %f538;
	mov.b32 	%r833, %f535;
	shl.b32 	%r834, %r833, 23;
	mov.b32 	%f540, %r834;
	ex2.approx.ftz.f32 	%f541, %f539;
	mul.f32 	%f542, %f541, %f540;
	mad.lo.s32 	%r835, %r830, 320, %r87;
	ld.shared.f32 	%f543, [%r835];
	mul.f32 	%f544, %f543, %f542;
	st.shared.f32 	[%r835], %f544;
	add.s32 	%r931, %r931, 512;
	setp.lt.s32 	%p92, %r931, %r10;
	@%p92 bra 	$L__BB0_138;
$L__BB0_139:
	bar.sync 	0;
	add.s32 	%r901, %r901, 1;
	setp.eq.s32 	%p93, %r901, %r43;
	@%p93 bra 	$L__BB0_140;
	bra.uni 	$L__BB0_19;
$L__BB0_140:
	setp.ge.s32 	%p94, %r900, %r10;
	@%p94 bra 	$L__BB0_147;
	add.s64 	%rd7, %rd2, %rd3;
	and.b32  	%r90, %r900, 63;
	not.b32 	%r836, %r900;
	add.s32 	%r91, %r10, %r836;
	and.b32  	%r837, %r91, 384;
	setp.eq.s32 	%p95, %r837, 384;
	@%p95 bra 	$L__BB0_144;
	shr.u32 	%r838, %r91, 7;
	add.s32 	%r839, %r838, 1;
	and.b32  	%r840, %r839, 3;
	shr.u32 	%r841, %r900, 6;
	shl.b32 	%r842, %r90, 2;
	mad.lo.s32 	%r843, %r841, 320, %r842;
	add.s32 	%r899, %r348, %r843;
	shl.b32 	%r845, %r4, 11;
	and.b32  	%r846, %r900, 64;
	or.b32  	%r847, %r845, %r846;
	or.b32  	%r898, %r847, %r90;
	shl.b32 	%r848, %r841, 2;
	add.s32 	%r897, %r344, %r848;
	neg.s32 	%r896, %r840;
	shl.b32 	%r850, %r839, 7;
	and.b32  	%r851, %r850, 384;
	or.b32  	%r900, %r900, %r851;
$L__BB0_143:
	.pragma "nounroll";
	ld.shared.f32 	%f546, [%r899];
	ld.shared.f32 	%f547, [%r897];
	div.rn.f32 	%f545, %f546, %f547;
	// begin inline asm
	{  cvt.rn.f16.f32 %rs34, %f545;}

	// end inline asm
	mul.wide.u32 	%rd31, %r898, 2;
	add.s64 	%rd32, %rd7, %rd31;
	st.global.u16 	[%rd32], %rs34;
	add.s32 	%r899, %r899, 640;
	add.s32 	%r898, %r898, 128;
	add.s32 	%r897, %r897, 8;
	add.s32 	%r896, %r896, 1;
	setp.ne.s32 	%p96, %r896, 0;
	@%p96 bra 	$L__BB0_143;
$L__BB0_144:
	setp.lt.u32 	%p97, %r91, 384;
	@%p97 bra 	$L__BB0_147;
	shl.b32 	%r852, %r90, 2;
	add.s32 	%r106, %r348, %r852;
	add.s32 	%r933, %r900, 256;
$L__BB0_146:
	add.s32 	%r854, %r933, -256;
	shr.u32 	%r855, %r854, 6;
	mad.lo.s32 	%r856, %r855, 320, %r106;
	ld.shared.f32 	%f552, [%r856];
	shl.b32 	%r857, %r855, 2;
	add.s32 	%r859, %r344, %r857;
	ld.shared.f32 	%f553, [%r859];
	div.rn.f32 	%f548, %f552, %f553;
	// begin inline asm
	{  cvt.rn.f16.f32 %rs35, %f548;}

	// end inline asm
	add.s32 	%r860, %r5, %r855;
	shl.b32 	%r861, %r860, 6;
	or.b32  	%r862, %r861, %r90;
	mul.wide.u32 	%rd33, %r862, 2;
	add.s64 	%rd34, %rd7, %rd33;
	st.global.u16 	[%rd34], %rs35;
	add.s32 	%r863, %r933, -128;
	shr.u32 	%r864, %r863, 6;
	mad.lo.s32 	%r865, %r864, 320, %r106;
	ld.shared.f32 	%f554, [%r865];
	shl.b32 	%r866, %r864, 2;
	add.s32 	%r867, %r344, %r866;
	ld.shared.f32 	%f555, [%r867];
	div.rn.f32 	%f549, %f554, %f555;
	// begin inline asm
	{  cvt.rn.f16.f32 %rs36, %f549;}

	// end inline asm
	add.s32 	%r868, %r5, %r864;
	shl.b32 	%r869, %r868, 6;
	or.b32  	%r870, %r869, %r90;
	mul.wide.u32 	%rd35, %r870, 2;
	add.s64 	%rd36, %rd7, %rd35;
	st.global.u16 	[%rd36], %rs36;
	add.s32 	%r871, %r933, 128;
	shr.u32 	%r872, %r933, 6;
	mad.lo.s32 	%r873, %r872, 320, %r106;
	ld.shared.f32 	%f556, [%r873];
	shl.b32 	%r874, %r872, 2;
	add.s32 	%r875, %r344, %r874;
	ld.shared.f32 	%f557, [%r875];
	div.rn.f32 	%f550, %f556, %f557;
	// begin inline asm
	{  cvt.rn.f16.f32 %rs37, %f550;}

	// end inline asm
	add.s32 	%r876, %r5, %r872;
	shl.b32 	%r877, %r876, 6;
	or.b32  	%r878, %r877, %r90;
	mul.wide.u32 	%rd37, %r878, 2;
	add.s64 	%rd38, %rd7, %rd37;
	st.global.u16 	[%rd38], %rs37;
	shr.u32 	%r879, %r871, 6;
	mad.lo.s32 	%r880, %r879, 320, %r106;
	ld.shared.f32 	%f558, [%r880];
	shl.b32 	%r881, %r879, 2;
	add.s32 	%r882, %r344, %r881;
	ld.shared.f32 	%f559, [%r882];
	div.rn.f32 	%f551, %f558, %f559;
	// begin inline asm
	{  cvt.rn.f16.f32 %rs38, %f551;}

	// end inline asm
	add.s32 	%r883, %r5, %r879;
	shl.b32 	%r884, %r883, 6;
	or.b32  	%r885, %r884, %r90;
	mul.wide.u32 	%rd39, %r885, 2;
	add.s64 	%rd40, %rd7, %rd39;
	st.global.u16 	[%rd40], %rs38;
	add.s32 	%r220, %r933, 512;
	add.s32 	%r886, %r933, 256;
	setp.lt.s32 	%p98, %r886, %r10;
	mov.u32 	%r933, %r220;
	@%p98 bra 	$L__BB0_146;
$L__BB0_147:
	ret;

}


// ===== COMPILED SASS (sm_100) =====

	.target	sm_100

	.elftype	@"ET_EXEC"


//--------------------- .note.nv.tkinfo           --------------------------
	.section	.note.nv.tkinfo,"",@"SHT_NOTE"
	.sectionflags	@"SHF_NOTE_NV_TKINFO"
	.tkinfo
        /*0018*/ 	.word	0x00000002
        /*0030*/ 	.string	""
        /*0030*/ 	.string	"ptxas"
        /*0030*/ 	.string	"Cuda compilation tools, release 13.0, V13.0.88"
        /*0030*/ 	.string	"Build cuda_13.0.r13.0/compiler.36424714_0"
        /*0030*/ 	.string	"-arch sm_100 -m 64 "



//--------------------- .note.nv.cuinfo           --------------------------
	.section	.note.nv.cuinfo,"",@"SHT_NOTE"
	.sectionflags	@"SHF_NOTE_NV_CUINFO"
        /*0018*/ 	.short	0x0002
        /*001a*/ 	.short	0x0064
        /*001c*/ 	.short	0x0082
	.zero		2


//--------------------- .nv.info                  --------------------------
	.section	.nv.info,"",@"SHT_CUDA_INFO"
	.align	4


	//----- nvinfo : EIATTR_REGCOUNT
	.align		4
        /*0000*/ 	.byte	0x04, 0x2f
        /*0002*/ 	.short	(.L_1 - .L_0)
	.align		4
.L_0:
        /*0004*/ 	.word	index@(_Z27flash_attention_wmma_kernelPK6__halfS1_S1_PS_fiii)
        /*0008*/ 	.word	0x0000006f


	//----- nvinfo : EIATTR_FRAME_SIZE
	.align		4
.L_1:
        /*000c*/ 	.byte	0x04, 0x11
        /*000e*/ 	.short	(.L_3 - .L_2)
	.align		4
.L_2:
        /*0010*/ 	.word	index@($__internal_0_$__cuda_sm3x_div_rn_noftz_f32_slowpath)
        /*0014*/ 	.word	0x00000000


	//----- nvinfo : EIATTR_FRAME_SIZE
	.align		4
.L_3:
        /*0018*/ 	.byte	0x04, 0x11
        /*001a*/ 	.short	(.L_5 - .L_4)
	.align		4
.L_4:
        /*001c*/ 	.word	index@(_Z27flash_attention_wmma_kernelPK6__halfS1_S1_PS_fiii)
        /*0020*/ 	.word	0x00000000


	//----- nvinfo : EIATTR_MIN_STACK_SIZE
	.align		4
.L_5:
        /*0024*/ 	.byte	0x04, 0x12
        /*0026*/ 	.short	(.L_7 - .L_6)
	.align		4
.L_6:
        /*0028*/ 	.word	index@(_Z27flash_attention_wmma_kernelPK6__halfS1_S1_PS_fiii)
        /*002c*/ 	.word	0x00000000
.L_7:


//--------------------- .nv.compat                --------------------------
	.section	.nv.compat,"",@"SHT_CUDA_COMPAT_INFO"
	.align	4
        /*0000*/ 	.byte	0x02, 0x09, 0x00, 0x00, 0x02, 0x02, 0x01, 0x00, 0x02, 0x05, 0x05, 0x00, 0x03, 0x07, 0x01, 0x01
        /*0010*/ 	.byte	0x02, 0x03, 0x00, 0x00, 0x02, 0x06, 0x01, 0x00, 0x04, 0x0b, 0x08, 0x00, 0x01, 0x00, 0x00, 0x00
        /*0020*/ 	.byte	0x00, 0x00, 0x00, 0x00


//--------------------- .nv.info._Z27flash_attention_wmma_kernelPK6__halfS1_S1_PS_fiii --------------------------
	.section	.nv.info._Z27flash_attention_wmma_kernelPK6__halfS1_S1_PS_fiii,"",@"SHT_CUDA_INFO"
	.sectionflags	@""
	.align	4


	//----- nvinfo : EIATTR_CUDA_API_VERSION
	.align		4
        /*0000*/ 	.byte	0x04, 0x37
        /*0002*/ 	.short	(.L_9 - .L_8)
.L_8:
        /*0004*/ 	.word	0x00000082


	//----- nvinfo : EIATTR_KPARAM_INFO
	.align		4
.L_9:
        /*0008*/ 	.byte	0x04, 0x17
        /*000a*/ 	.short	(.L_11 - .L_10)
.L_10:
        /*000c*/ 	.word	0x00000000
        /*0010*/ 	.short	0x0007
        /*0012*/ 	.short	0x002c
        /*0014*/ 	.byte	0x00, 0xf0, 0x11, 0x00


	//----- nvinfo : EIATTR_KPARAM_INFO
	.align		4
.L_11:
        /*0018*/ 	.byte	0x04, 0x17
        /*001a*/ 	.short	(.L_13 - .L_12)
.L_12:
        /*001c*/ 	.word	0x00000000
        /*0020*/ 	.short	0x0006
        /*0022*/ 	.short	0x0028
        /*0024*/ 	.byte	0x00, 0xf0, 0x11, 0x00


	//----- nvinfo : EIATTR_KPARAM_INFO
	.align		4
.L_13:
        /*0028*/ 	.byte	0x04, 0x17
        /*002a*/ 	.short	(.L_15 - .L_14)
.L_14:
        /*002c*/ 	.word	0x00000000
        /*0030*/ 	.short	0x0005
        /*0032*/ 	.short	0x0024
        /*0034*/ 	.byte	0x00, 0xf0, 0x11, 0x00


	//----- nvinfo : EIATTR_KPARAM_INFO
	.align		4
.L_15:
        /*0038*/ 	.byte	0x04, 0x17
        /*003a*/ 	.short	(.L_17 - .L_16)
.L_16:
        /*003c*/ 	.word	0x00000000
        /*0040*/ 	.short	0x0004
        /*0042*/ 	.short	0x0020
        /*0044*/ 	.byte	0x00, 0xf0, 0x11, 0x00


	//----- nvinfo : EIATTR_KPARAM_INFO
	.align		4
.L_17:
        /*0048*/ 	.byte	0x04, 0x17
        /*004a*/ 	.short	(.L_19 - .L_18)
.L_18:
        /*004c*/ 	.word	0x00000000
        /*0050*/ 	.short	0x0003
        /*0052*/ 	.short	0x0018
        /*0054*/ 	.byte	0x00, 0xf5, 0x21, 0x00


	//----- nvinfo : EIATTR_KPARAM_INFO
	.align		4
.L_19:
        /*0058*/ 	.byte	0x04, 0x17
        /*005a*/ 	.short	(.L_21 - .L_20)
.L_20:
        /*005c*/ 	.word	0x00000000
        /*0060*/ 	.short	0x0002
        /*0062*/ 	.short	0x0010
        /*0064*/ 	.byte	0x00, 0xf5, 0x21, 0x00


	//----- nvinfo : EIATTR_KPARAM_INFO
	.align		4
.L_21:
        /*0068*/ 	.byte	0x04, 0x17
        /*006a*/ 	.short	(.L_23 - .L_22)
.L_22:
        /*006c*/ 	.word	0x00000000
        /*0070*/ 	.short	0x0001
        /*0072*/ 	.short	0x0008
        /*0074*/ 	.byte	0x00, 0xf5, 0x21, 0x00


	//----- nvinfo : EIATTR_KPARAM_INFO
	.align		4
.L_23:
        /*0078*/ 	.byte	0x04, 0x17
        /*007a*/ 	.short	(.L_25 - .L_24)
.L_24:
        /*007c*/ 	.word	0x00000000
        /*0080*/ 	.short	0x0000
        /*0082*/ 	.short	0x0000
        /*0084*/ 	.byte	0x00, 0xf5, 0x21, 0x00


	//----- nvinfo : EIATTR_SPARSE_MMA_MASK
	.align		4
.L_25:
        /*0088*/ 	.byte	0x03, 0x50
        /*008a*/ 	.short	0x0000


	//----- nvinfo : EIATTR_WMMA_USED
	.align		4
        /*008c*/ 	.byte	0x01, 0x2b
	.zero		2


	//----- nvinfo : EIATTR_MAXREG_COUNT
	.align		4
        /*0090*/ 	.byte	0x03, 0x1b
        /*0092*/ 	.short	0x00ff


	//----- nvinfo : EIATTR_NUM_BARRIERS
	.align		4
        /*0094*/ 	.byte	0x02, 0x4c
        /*0096*/ 	.byte	0x01
	.zero		1


	//----- nvinfo : EIATTR_MERCURY_ISA_VERSION
	.align		4
        /*0098*/ 	.byte	0x03, 0x5f
        /*009a*/ 	.short	0x0101


	//----- nvinfo : EIATTR_COOP_GROUP_MASK_REGIDS
	.align		4
        /*009c*/ 	.byte	0x04, 0x29
        /*009e*/ 	.short	(.L_27 - .L_26)


	//   ....[0]....
.L_26:
        /*00a0*/ 	.word	0xffffffff


	//   ....[1]....
        /*00a4*/ 	.word	0xffffffff


	//   ....[2]....
        /*00a8*/ 	.word	0xffffffff


	//   ....[3]....
        /*00ac*/ 	.word	0xffffffff


	//   ....[4]....
        /*00b0*/ 	.word	0xffffffff


	//----- nvinfo : EIATTR_COOP_GROUP_INSTR_OFFSETS
	.align		4
.L_27:
        /*00b4*/ 	.byte	0x04, 0x28
        /*00b6*/ 	.short	(.L_29 - .L_28)


	//   ....[0]....
.L_28:
        /*00b8*/ 	.word	0x00002250


	//   ....[1]....
        /*00bc*/ 	.word	0x000037e0


	//   ....[2]....
        /*00c0*/ 	.word	0x00003df0


	//   ....[3]....
        /*00c4*/ 	.word	0x00004400


	//   ....[4]....
        /*00c8*/ 	.word	0x00004a10


	//----- nvinfo : EIATTR_VRC_CTA_INIT_COUNT
	.align		4
.L_29:
        /*00cc*/ 	.byte	0x02, 0x4a
	.zero		1
	.zero		1


	//----- nvinfo : EIATTR_EXIT_INSTR_OFFSETS
	.align		4
        /*00d0*/ 	.byte	0x04, 0x1c
        /*00d2*/ 	.short	(.L_31 - .L_30)


	//   ....[0]....
.L_30:
        /*00d4*/ 	.word	0x00005700


	//   ....[1]....
        /*00d8*/ 	.word	0x00005a10


	//   ....[2]....
        /*00dc*/ 	.word	0x000060a0


	//----- nvinfo : EIATTR_MAX_THREADS
	.align		4
.L_31:
        /*00e0*/ 	.byte	0x04, 0x05
        /*00e2*/ 	.short	(.L_33 - .L_32)
.L_32:
        /*00e4*/ 	.word	0x00000080
        /*00e8*/ 	.word	0x00000001
        /*00ec*/ 	.word	0x00000001


	//----- nvinfo : EIATTR_CRS_STACK_SIZE
	.align		4
.L_33:
        /*00f0*/ 	.byte	0x04, 0x1e
        /*00f2*/ 	.short	(.L_35 - .L_34)
.L_34:
        /*00f4*/ 	.word	0x00000000


	//----- nvinfo : EIATTR_CBANK_PARAM_SIZE
	.align		4
.L_35:
        /*00f8*/ 	.byte	0x03, 0x19
        /*00fa*/ 	.short	0x0030


	//----- nvinfo : EIATTR_PARAM_CBANK
	.align		4
        /*00fc*/ 	.byte	0x04, 0x0a
        /*00fe*/ 	.short	(.L_37 - .L_36)
	.align		4
.L_36:
        /*0100*/ 	.word	index@(.nv.constant0._Z27flash_attention_wmma_kernelPK6__halfS1_S1_PS_fiii)
        /*0104*/ 	.short	0x0380
        /*0106*/ 	.short	0x0030


	//----- nvinfo : EIATTR_SW_WAR
	.align		4
.L_37:
        /*0108*/ 	.byte	0x04, 0x36
        /*010a*/ 	.short	(.L_39 - .L_38)
.L_38:
        /*010c*/ 	.word	0x00000008
.L_39:


//--------------------- .nv.callgraph             --------------------------
	.section	.nv.callgraph,"",@"SHT_CUDA_CALLGRAPH"
	.align	4
	.sectionentsize	8
	.align		4
        /*0000*/ 	.word	0x00000000
	.align		4
        /*0004*/ 	.word	0xffffffff
	.align		4
        /*0008*/ 	.word	0x00000000
	.align		4
        /*000c*/ 	.word	0xfffffffe
	.align		4
        /*0010*/ 	.word	0x00000000
	.align		4
        /*0014*/ 	.word	0xfffffffd
	.align		4
        /*0018*/ 	.word	0x00000000
	.align		4
        /*001c*/ 	.word	0xfffffffc


//--------------------- .text._Z27flash_attention_wmma_kernelPK6__halfS1_S1_PS_fiii --------------------------
	.section	.text._Z27flash_attention_wmma_kernelPK6__halfS1_S1_PS_fiii,"ax",@progbits
	.align	128
        .global         _Z27flash_attention_wmma_kernelPK6__halfS1_S1_PS_fiii
        .type           _Z27flash_attention_wmma_kernelPK6__halfS1_S1_PS_fiii,@function
        .size           _Z27flash_attention_wmma_kernelPK6__halfS1_S1_PS_fiii,(.L_x_131 - _Z27flash_attention_wmma_kernelPK6__halfS1_S1_PS_fiii)
        .other          _Z27flash_attention_wmma_kernelPK6__halfS1_S1_PS_fiii,@"STO_CUDA_ENTRY STV_DEFAULT"
_Z27flash_attention_wmma_kernelPK6__halfS1_S1_PS_fiii:
.text._Z27flash_attention_wmma_kernelPK6__halfS1_S1_PS_fiii:
[----:B------:R-:W-:Y:S01]  /*0000*/  LDC R1, c[0x0][0x37c] ;  /* 0x0000df00ff017b82 */ /* 0x000fe20000000800 */
[----:B------:R-:W0:Y:S07]  /*0010*/  S2R R72, SR_CTAID.Z ;  /* 0x0000000000487919 */ /* 0x000e2e0000002700 */
[----:B------:R-:W0:Y:S01]  /*0020*/  LDC.64 R2, c[0x0][0x3a8] ;  /* 0x0000ea00ff027b82 */ /* 0x000e220000000a00 */
[----:B------:R-:W1:Y:S01]  /*0030*/  LDCU.64 UR6, c[0x0][0x358] ;  /* 0x00006b00ff0677ac */ /* 0x000e620008000a00 */
[----:B------:R-:W-:Y:S01]  /*0040*/  BSSY.RECONVERGENT B0, `(.L_x_0) ;  /* 0x0000066000007945 */ /* 0x000fe20003800200 */
[----:B------:R-:W2:Y:S01]  /*0050*/  S2R R90, SR_TID.X ;  /* 0x00000000005a7919 */ /* 0x000ea20000002100 */
[----:B------:R-:W3:Y:S04]  /*0060*/  S2R R5, SR_CTAID.Y ;  /* 0x0000000000057919 */ /* 0x000ee80000002600 */
[----:B------:R-:W3:Y:S01]  /*0070*/  S2UR UR4, SR_CTAID.X ;  /* 0x00000000000479c3 */ /* 0x000ee20000002500 */
[----:B0-----:R-:W-:Y:S01]  /*0080*/  IMAD R97, R72, -0x20, R3 ;  /* 0xffffffe048617824 */ /* 0x001fe200078e0203 */
[----:B--2---:R-:W-:-:S04]  /*0090*/  SHF.R.U32.HI R94, RZ, 0x2, R90 ;  /* 0x00000002ff5e7819 */ /* 0x004fc8000001165a */
[----:B------:R-:W-:Y:S01]  /*00a0*/  VIMNMX R95, PT, PT, R97, 0x20, PT ;  /* 0x00000020615f7848 */ /* 0x000fe20003fe0100 */
[----:B---3--:R-:W-:Y:S01]  /*00b0*/  IMAD R2, R2, UR4, R5 ;  /* 0x0000000402027c24 */ /* 0x008fe2000f8e0205 */
[----:B------:R-:W-:-:S03]  /*00c0*/  SHF.R.U32.HI R92, RZ, 0x1, R90 ;  /* 0x00000001ff5c7819 */ /* 0x000fc6000001165a */
[----:B------:R-:W-:Y:S01]  /*00d0*/  IMAD.SHL.U32 R93, R95, 0x40, RZ ;  /* 0x000000405f5d7824 */ /* 0x000fe200078e00ff */
[----:B------:R-:W-:Y:S01]  /*00e0*/  SHF.R.U32.HI R98, RZ, 0x5, R90 ;  /* 0x00000005ff627819 */ /* 0x000fe2000001165a */
[----:B------:R-:W-:Y:S01]  /*00f0*/  IMAD.WIDE R70, R2, R3, RZ ;  /* 0x0000000302467225 */ /* 0x000fe200078e02ff */
[C---:B------:R-:W-:Y:S02]  /*0100*/  LOP3.LUT R96, R90.reuse, 0x1f, RZ, 0xc0, !PT ;  /* 0x0000001f5a607812 */ /* 0x040fe400078ec0ff */
[----:B------:R-:W-:Y:S02]  /*0110*/  ISETP.GE.AND P0, PT, R90, R93, PT ;  /* 0x0000005d5a00720c */ /* 0x000fe40003f06270 */
[C---:B------:R-:W-:Y:S01]  /*0120*/  SHF.L.U64.HI R69, R70.reuse, 0x7, R71 ;  /* 0x0000000746457819 */ /* 0x040fe20000010247 */
[----:B------:R-:W-:Y:S01]  /*0130*/  IMAD.SHL.U32 R70, R70, 0x80, RZ ;  /* 0x0000008046467824 */ /* 0x000fe200078e00ff */
[----:B------:R-:W-:Y:S02]  /*0140*/  LOP3.LUT R94, R94, 0x10, RZ, 0xc0, !PT ;  /* 0x000000105e5e7812 */ /* 0x000fe400078ec0ff */
[----:B------:R-:W-:-:S07]  /*0150*/  LOP3.LUT R92, R92, 0x10, RZ, 0xc0, !PT ;  /* 0x000000105c5c7812 */ /* 0x000fce00078ec0ff */
[----:B-1----:R-:W-:Y:S05]  /*0160*/  @P0 BRA `(.L_x_1) ;  /* 0x00000004004c0947 */ /* 0x002fea0003800000 */
[----:B------:R-:W-:Y:S01]  /*0170*/  LOP3.LUT R0, RZ, R90, RZ, 0x33, !PT ;  /* 0x0000005aff007212 */ /* 0x000fe200078e33ff */
[----:B------:R-:W0:Y:S01]  /*0180*/  LDCU.64 UR4, c[0x0][0x380] ;  /* 0x00007000ff0477ac */ /* 0x000e220008000a00 */
[----:B------:R-:W-:Y:S01]  /*0190*/  BSSY.RECONVERGENT B1, `(.L_x_2) ;  /* 0x0000023000017945 */ /* 0x000fe20003800200 */
[----:B------:R-:W-:Y:S01]  /*01a0*/  LOP3.LUT R23, R90, 0x3f, RZ, 0xc0, !PT ;  /* 0x0000003f5a177812 */ /* 0x000fe200078ec0ff */
[----:B------:R-:W-:Y:S01]  /*01b0*/  IMAD.MOV.U32 R2, RZ, RZ, R90 ;  /* 0x000000ffff027224 */ /* 0x000fe200078e005a */
[----:B------:R-:W-:Y:S01]  /*01c0*/  IADD3 R6, PT, PT, R93, R0, RZ ;  /* 0x000000005d067210 */ /* 0x000fe20007ffe0ff */
[----:B------:R-:W1:Y:S03]  /*01d0*/  LDCU UR8, c[0x0][0x3a0] ;  /* 0x00007400ff0877ac */ /* 0x000e660008000800 */
[C---:B------:R-:W-:Y:S02]  /*01e0*/  LOP3.LUT R0, R6.reuse, 0x180, RZ, 0xc0, !PT ;  /* 0x0000018006007812 */ /* 0x040fe400078ec0ff */
[----:B------:R-:W-:-:S02]  /*01f0*/  ISETP.GE.U32.AND P1, PT, R6, 0x180, PT ;  /* 0x000001800600780c */ /* 0x000fc40003f26070 */
[----:B------:R-:W-:Y:S02]  /*0200*/  ISETP.NE.AND P0, PT, R0, 0x180, PT ;  /* 0x000001800000780c */ /* 0x000fe40003f05270 */
[----:B0-----:R-:W-:-:S04]  /*0210*/  IADD3 R4, P2, PT, R70, UR4, RZ ;  /* 0x0000000446047c10 */ /* 0x001fc8000ff5e0ff */
[----:B------:R-:W-:Y:S02]  /*0220*/  IADD3.X R5, PT, PT, R69, UR5, RZ, P2, !PT ;  /* 0x0000000545057c10 */ /* 0x000fe400097fe4ff */
[----:B-1----:R-:W-:-:S05]  /*0230*/  F2FP.F16.F32.PACK_AB R0, RZ, UR8 ;  /* 0x00000008ff007c3e */ /* 0x002fca00080000ff */
[----:B------:R-:W-:Y:S05]  /*0240*/  @!P0 BRA `(.L_x_3) ;  /* 0x00000000005c8947 */ /* 0x000fea0003800000 */
[----:B------:R-:W0:Y:S01]  /*0250*/  S2UR UR5, SR_CgaCtaId ;  /* 0x00000000000579c3 */ /* 0x000e220000008800 */
[----:B------:R-:W-:Y:S01]  /*0260*/  LEA.HI R2, R6, 0x1, RZ, 0x19 ;  /* 0x0000000106027811 */ /* 0x000fe200078fc8ff */
[----:B------:R-:W-:Y:S01]  /*0270*/  UMOV UR4, 0x400 ;  /* 0x0000040000047882 */ /* 0x000fe20000000000 */
[----:B------:R-:W-:Y:S02]  /*0280*/  SHF.R.U32.HI R7, RZ, 0x6, R90 ;  /* 0x00000006ff077819 */ /* 0x000fe4000001165a */
[----:B------:R-:W-:Y:S01]  /*0290*/  LOP3.LUT R9, R90, 0x40, RZ, 0xc0, !PT ;  /* 0x000000405a097812 */ /* 0x000fe200078ec0ff */
[C---:B------:R-:W-:Y:S01]  /*02a0*/  IMAD.SHL.U32 R11, R2.reuse, 0x80, RZ ;  /* 0x00000080020b7824 */ /* 0x040fe200078e00ff */
[----:B------:R-:W-:Y:S01]  /*02b0*/  LOP3.LUT R6, R2, 0x3, RZ, 0xc0, !PT ;  /* 0x0000000302067812 */ /* 0x000fe200078ec0ff */
[----:B------:R-:W-:Y:S01]  /*02c0*/  IMAD R7, R7, 0x50, R23 ;  /* 0x0000005007077824 */ /* 0x000fe200078e0217 */
[----:B------:R-:W-:Y:S02]  /*02d0*/  LEA R9, R72, R9, 0xb ;  /* 0x0000000948097211 */ /* 0x000fe400078e58ff */
[----:B------:R-:W-:Y:S01]  /*02e0*/  LOP3.LUT R2, R90, 0x180, R11, 0xf8, !PT ;  /* 0x000001805a027812 */ /* 0x000fe200078ef80b */
[----:B------:R-:W-:-:S02]  /*02f0*/  IMAD.MOV R10, RZ, RZ, -R6 ;  /* 0x000000ffff0a7224 */ /* 0x000fc400078e0a06 */
[----:B------:R-:W-:Y:S01]  /*0300*/  IMAD.IADD R9, R23, 0x1, R9 ;  /* 0x0000000117097824 */ /* 0x000fe200078e0209 */
[----:B0-----:R-:W-:-:S06]  /*0310*/  ULEA UR4, UR5, UR4, 0x18 ;  /* 0x0000000405047291 */ /* 0x001fcc000f8ec0ff */
[----:B------:R-:W-:-:S07]  /*0320*/  LEA R8, R7, UR4, 0x1 ;  /* 0x0000000407087c11 */ /* 0x000fce000f8e08ff */
.L_x_4:
[----:B------:R-:W-:-:S06]  /*0330*/  IMAD.WIDE.U32 R6, R9, 0x2, R4 ;  /* 0x0000000209067825 */ /* 0x000fcc00078e0004 */
[----:B------:R-:W2:Y:S01]  /*0340*/  LDG.E.U16.CONSTANT R7, desc[UR6][R6.64] ;  /* 0x0000000606077981 */ /* 0x000ea2000c1e9500 */
[----:B------:R-:W-:Y:S01]  /*0350*/  IADD3 R10, PT, PT, R10, 0x1, RZ ;  /* 0x000000010a0a7810 */ /* 0x000fe20007ffe0ff */
[----:B------:R-:W-:-:S03]  /*0360*/  VIADD R9, R9, 0x80 ;  /* 0x0000008009097836 */ /* 0x000fc60000000000 */
[----:B------:R-:W-:Y:S01]  /*0370*/  ISETP.NE.AND P0, PT, R10, RZ, PT ;  /* 0x000000ff0a00720c */ /* 0x000fe20003f05270 */
[----:B--2---:R-:W-:-:S05]  /*0380*/  HMUL2 R7, R7.H0_H0, R0.H0_H0 ;  /* 0x2000000007077232 */ /* 0x004fca0000000800 */
[----:B------:R0:W-:Y:S02]  /*0390*/  STS.U16 [R8], R7 ;  /* 0x0000000708007388 */ /* 0x0001e40000000400 */
[----:B0-----:R-:W-:-:S05]  /*03a0*/  VIADD R8, R8, 0x140 ;  /* 0x0000014008087836 */ /* 0x001fca0000000000 */
[----:B------:R-:W-:Y:S05]  /*03b0*/  @P0 BRA `(.L_x_4) ;  /* 0xfffffffc00dc0947 */ /* 0x000fea000383ffff */
.L_x_3:
[----:B------:R-:W-:Y:S05]  /*03c0*/  BSYNC.RECONVERGENT B1 ;  /* 0x0000000000017941 */ /* 0x000fea0003800200 */
.L_x_2:
[----:B------:R-:W-:Y:S05]  /*03d0*/  @!P1 BRA `(.L_x_1) ;  /* 0x0000000000b09947 */ /* 0x000fea0003800000 */
[----:B------:R-:W0:Y:S01]  /*03e0*/  S2UR UR5, SR_CgaCtaId ;  /* 0x00000000000579c3 */ /* 0x000e220000008800 */
[----:B------:R-:W-:Y:S01]  /*03f0*/  UMOV UR4, 0x400 ;  /* 0x0000040000047882 */ /* 0x000fe20000000000 */
[----:B------:R-:W-:Y:S01]  /*0400*/  IADD3 R2, PT, PT, R2, 0x100, RZ ;  /* 0x0000010002027810 */ /* 0x000fe20007ffe0ff */
[----:B0-----:R-:W-:-:S06]  /*0410*/  ULEA UR4, UR5, UR4, 0x18 ;  /* 0x0000000405047291 */ /* 0x001fcc000f8ec0ff */
[----:B------:R-:W-:-:S07]  /*0420*/  LEA R14, R23, UR4, 0x1 ;  /* 0x00000004170e7c11 */ /* 0x000fce000f8e08ff */
.L_x_5:
[C---:B0-----:R-:W-:Y:S01]  /*0430*/  VIADD R7, R2.reuse, 0xffffff80 ;  /* 0xffffff8002077836 */ /* 0x041fe20000000000 */
[C---:B------:R-:W-:Y:S01]  /*0440*/  IADD3 R8, PT, PT, R2.reuse, 0x80, RZ ;  /* 0x0000008002087810 */ /* 0x040fe20007ffe0ff */
[----:B------:R-:W-:Y:S01]  /*0450*/  VIADD R6, R2, 0xffffff00 ;  /* 0xffffff0002067836 */ /* 0x000fe20000000000 */
[----:B------:R-:W-:Y:S02]  /*0460*/  SHF.R.U32.HI R19, RZ, 0x6, R2 ;  /* 0x00000006ff137819 */ /* 0x000fe40000011602 */
[----:B------:R-:W-:Y:S02]  /*0470*/  SHF.R.U32.HI R17, RZ, 0x6, R7 ;  /* 0x00000006ff117819 */ /* 0x000fe40000011607 */
[----:B------:R-:W-:Y:S02]  /*0480*/  SHF.R.U32.HI R15, RZ, 0x6, R6 ;  /* 0x00000006ff0f7819 */ /* 0x000fe40000011606 */
[----:B------:R-:W-:Y:S01]  /*0490*/  SHF.R.U32.HI R21, RZ, 0x6, R8 ;  /* 0x00000006ff157819 */ /* 0x000fe20000011608 */
[C---:B------:R-:W-:Y:S01]  /*04a0*/  IMAD R8, R72.reuse, 0x20, R17 ;  /* 0x0000002048087824 */ /* 0x040fe200078e0211 */
[C---:B------:R-:W-:Y:S01]  /*04b0*/  LEA R10, R72.reuse, R19, 0x5 ;  /* 0x00000013480a7211 */ /* 0x040fe200078e28ff */
[----:B------:R-:W-:-:S02]  /*04c0*/  IMAD R6, R72, 0x20, R15 ;  /* 0x0000002048067824 */ /* 0x000fc400078e020f */
[----:B------:R-:W-:Y:S01]  /*04d0*/  IMAD R12, R72, 0x20, R21 ;  /* 0x00000020480c7824 */ /* 0x000fe200078e0215 */
[----:B------:R-:W-:Y:S01]  /*04e0*/  LEA R9, R8, R23, 0x6 ;  /* 0x0000001708097211 */ /* 0x000fe200078e30ff */
[--C-:B------:R-:W-:Y:S02]  /*04f0*/  IMAD R7, R6, 0x40, R23.reuse ;  /* 0x0000004006077824 */ /* 0x100fe400078e0217 */
[--C-:B------:R-:W-:Y:S02]  /*0500*/  IMAD R11, R10, 0x40, R23.reuse ;  /* 0x000000400a0b7824 */ /* 0x100fe400078e0217 */
[----:B------:R-:W-:Y:S02]  /*0510*/  IMAD R13, R12, 0x40, R23 ;  /* 0x000000400c0d7824 */ /* 0x000fe400078e0217 */
[----:B------:R-:W-:-:S04]  /*0520*/  IMAD.WIDE.U32 R6, R7, 0x2, R4 ;  /* 0x0000000207067825 */ /* 0x000fc800078e0004 */
[--C-:B------:R-:W-:Y:S02]  /*0530*/  IMAD.WIDE.U32 R8, R9, 0x2, R4.reuse ;  /* 0x0000000209087825 */ /* 0x100fe400078e0004 */
[----:B------:R0:W2:Y:S02]  /*0540*/  LDG.E.U16.CONSTANT R7, desc[UR6][R6.64] ;  /* 0x0000000606077981 */ /* 0x0000a4000c1e9500 */
[--C-:B------:R-:W-:Y:S02]  /*0550*/  IMAD.WIDE.U32 R10, R11, 0x2, R4.reuse ;  /* 0x000000020b0a7825 */ /* 0x100fe400078e0004 */
[----:B------:R-:W3:Y:S02]  /*0560*/  LDG.E.U16.CONSTANT R9, desc[UR6][R8.64] ;  /* 0x0000000608097981 */ /* 0x000ee4000c1e9500 */
[----:B------:R-:W-:Y:S02]  /*0570*/  IMAD.WIDE.U32 R12, R13, 0x2, R4 ;  /* 0x000000020d0c7825 */ /* 0x000fe400078e0004 */
[----:B------:R-:W4:Y:S04]  /*0580*/  LDG.E.U16.CONSTANT R11, desc[UR6][R10.64] ;  /* 0x000000060a0b7981 */ /* 0x000f28000c1e9500 */
[----:B------:R-:W5:Y:S01]  /*0590*/  LDG.E.U16.CONSTANT R13, desc[UR6][R12.64] ;  /* 0x000000060c0d7981 */ /* 0x000f62000c1e9500 */
[----:B------:R-:W-:-:S02]  /*05a0*/  IMAD R15, R15, 0xa0, R14 ;  /* 0x000000a00f0f7824 */ /* 0x000fc400078e020e */
[--C-:B------:R-:W-:Y:S02]  /*05b0*/  IMAD R17, R17, 0xa0, R14.reuse ;  /* 0x000000a011117824 */ /* 0x100fe400078e020e */
[--C-:B------:R-:W-:Y:S02]  /*05c0*/  IMAD R19, R19, 0xa0, R14.reuse ;  /* 0x000000a013137824 */ /* 0x100fe400078e020e */
[----:B------:R-:W-:Y:S01]  /*05d0*/  IMAD R21, R21, 0xa0, R14 ;  /* 0x000000a015157824 */ /* 0x000fe200078e020e */
[----:B0-----:R-:W-:-:S04]  /*05e0*/  IADD3 R6, PT, PT, R2, 0x100, RZ ;  /* 0x0000010002067810 */ /* 0x001fc80007ffe0ff */
[----:B------:R-:W-:Y:S01]  /*05f0*/  ISETP.GE.AND P0, PT, R6, R93, PT ;  /* 0x0000005d0600720c */ /* 0x000fe20003f06270 */
[----:B------:R-:W-:Y:S02]  /*0600*/  VIADD R2, R2, 0x200 ;  /* 0x0000020002027836 */ /* 0x000fe40000000000 */
[-C--:B--2---:R-:W-:Y:S02]  /*0610*/  HMUL2 R7, R7.H0_H0, R0.reuse.H0_H0 ;  /* 0x2000000007077232 */ /* 0x084fe40000000800 */
[----:B---3--:R-:W-:-:S03]  /*0620*/  HMUL2 R9, R9.H0_H0, R0.H0_H0 ;  /* 0x2000000009097232 */ /* 0x008fc60000000800 */
[----:B------:R0:W-:Y:S01]  /*0630*/  STS.U16 [R15], R7 ;  /* 0x000000070f007388 */ /* 0x0001e20000000400 */
[----:B----4-:R-:W-:-:S03]  /*0640*/  HMUL2 R11, R11.H0_H0, R0.H0_H0 ;  /* 0x200000000b0b7232 */ /* 0x010fc60000000800 */
[----:B------:R0:W-:Y:S01]  /*0650*/  STS.U16 [R17], R9 ;  /* 0x0000000911007388 */ /* 0x0001e20000000400 */
[----:B-----5:R-:W-:-:S03]  /*0660*/  HMUL2 R13, R13.H0_H0, R0.H0_H0 ;  /* 0x200000000d0d7232 */ /* 0x020fc60000000800 */
[----:B------:R0:W-:Y:S04]  /*0670*/  STS.U16 [R19], R11 ;  /* 0x0000000b13007388 */ /* 0x0001e80000000400 */
[----:B------:R0:W-:Y:S01]  /*0680*/  STS.U16 [R21], R13 ;  /* 0x0000000d15007388 */ /* 0x0001e20000000400 */
[----:B------:R-:W-:Y:S05]  /*0690*/  @!P0 BRA `(.L_x_5) ;  /* 0xfffffffc00648947 */ /* 0x000fea000383ffff */
.L_x_1:
[----:B------:R-:W-:Y:S05]  /*06a0*/  BSYNC.RECONVERGENT B0 ;  /* 0x0000000000007941 */ /* 0x000fea0003800200 */
.L_x_0:
[----:B------:R-:W1:Y:S01]  /*06b0*/  S2R R16, SR_CgaCtaId ;  /* 0x0000000000107919 */ /* 0x000e620000008800 */
[----:B------:R-:W-:Y:S01]  /*06c0*/  IMAD.IADD R0, R93, 0x1, R90 ;  /* 0x000000015d007824 */ /* 0x000fe200078e025a */
[----:B------:R-:W-:Y:S01]  /*06d0*/  MOV R73, 0x400 ;  /* 0x0000040000497802 */ /* 0x000fe20000000f00 */
[----:B------:R-:W-:Y:S03]  /*06e0*/  BSSY.RECONVERGENT B0, `(.L_x_6) ;  /* 0x000002a000007945 */ /* 0x000fe60003800200 */
[C---:B0-----:R-:W-:Y:S02]  /*06f0*/  IADD3 R15, PT, PT, -R0.reuse, 0x9ff, RZ ;  /* 0x000009ff000f7810 */ /* 0x041fe40007ffe1ff */
[----:B------:R-:W-:Y:S02]  /*0700*/  IADD3 R0, PT, PT, R0, 0x80, RZ ;  /* 0x0000008000007810 */ /* 0x000fe40007ffe0ff */
[----:B------:R-:W-:-:S04]  /*0710*/  LEA.HI R14, R15, 0x1, RZ, 0x19 ;  /* 0x000000010f0e7811 */ /* 0x000fc800078fc8ff */
[----:B------:R-:W-:-:S05]  /*0720*/  LOP3.LUT R2, R14, 0x3fffffc, RZ, 0xc0, !PT ;  /* 0x03fffffc0e027812 */ /* 0x000fca00078ec0ff */
[----:B------:R-:W-:Y:S01]  /*0730*/  IMAD.MOV R2, RZ, RZ, -R2 ;  /* 0x000000ffff027224 */ /* 0x000fe200078e0a02 */
[----:B-1----:R-:W-:-:S07]  /*0740*/  LEA R86, R16, R73, 0x18 ;  /* 0x0000004910567211 */ /* 0x002fce00078ec0ff */
.L_x_7:
[C---:B0-----:R-:W-:Y:S01]  /*0750*/  IMAD.HI R6, R0.reuse, 0x66666667, RZ ;  /* 0x6666666700067827 */ /* 0x041fe200078e02ff */
[----:B------:R-:W-:Y:S02]  /*0760*/  IADD3 R8, PT, PT, R0, 0x80, RZ ;  /* 0x0000008000087810 */ /* 0x000fe40007ffe0ff */
[----:B------:R-:W-:Y:S01]  /*0770*/  IADD3 R2, PT, PT, R2, 0x4, RZ ;  /* 0x0000000402027810 */ /* 0x000fe20007ffe0ff */
[C---:B------:R-:W-:Y:S01]  /*0780*/  VIADD R4, R0.reuse, 0xffffff80 ;  /* 0xffffff8000047836 */ /* 0x040fe20000000000 */
[----:B------:R-:W-:Y:S01]  /*0790*/  SHF.R.U32.HI R7, RZ, 0x1f, R6 ;  /* 0x0000001fff077819 */ /* 0x000fe20000011606 */
[----:B------:R-:W-:Y:S01]  /*07a0*/  VIADD R11, R0, 0x100 ;  /* 0x00000100000b7836 */ /* 0x000fe20000000000 */
[----:B------:R-:W-:Y:S01]  /*07b0*/  ISETP.NE.AND P0, PT, R2, RZ, PT ;  /* 0x000000ff0200720c */ /* 0x000fe20003f05270 */
[----:B------:R-:W-:Y:S01]  /*07c0*/  IMAD.HI R5, R4, 0x66666667, RZ ;  /* 0x6666666704057827 */ /* 0x000fe200078e02ff */
[----:B------:R-:W-:-:S03]  /*07d0*/  LEA.HI.SX32 R7, R6, R7, 0x1b ;  /* 0x0000000706077211 */ /* 0x000fc600078fdaff */
[----:B------:R-:W-:Y:S01]  /*07e0*/  IMAD.HI R9, R8, 0x66666667, RZ ;  /* 0x6666666708097827 */ /* 0x000fe200078e02ff */
[----:B------:R-:W-:-:S03]  /*07f0*/  SHF.R.U32.HI R6, RZ, 0x1f, R5 ;  /* 0x0000001fff067819 */ /* 0x000fc60000011605 */
[----:B------:R-:W-:Y:S01]  /*0800*/  IMAD.HI R12, R11, 0x66666667, RZ ;  /* 0x666666670b0c7827 */ /* 0x000fe200078e02ff */
[----:B------:R-:W-:Y:S02]  /*0810*/  SHF.R.U32.HI R10, RZ, 0x1f, R9 ;  /* 0x0000001fff0a7819 */ /* 0x000fe40000011609 */
[----:B------:R-:W-:Y:S01]  /*0820*/  LEA.HI.SX32 R5, R5, R6, 0x1b ;  /* 0x0000000605057211 */ /* 0x000fe200078fdaff */
[C---:B------:R-:W-:Y:S01]  /*0830*/  IMAD R6, R7.reuse, -0x50, R0 ;  /* 0xffffffb007067824 */ /* 0x040fe200078e0200 */
[----:B------:R-:W-:Y:S01]  /*0840*/  SHF.R.U32.HI R13, RZ, 0x1f, R12 ;  /* 0x0000001fff0d7819 */ /* 0x000fe2000001160c */
[----:B------:R-:W-:Y:S01]  /*0850*/  IMAD R7, R7, 0xa0, R86 ;  /* 0x000000a007077824 */ /* 0x000fe200078e0256 */
[----:B------:R-:W-:Y:S01]  /*0860*/  LEA.HI.SX32 R9, R9, R10, 0x1b ;  /* 0x0000000a09097211 */ /* 0x000fe200078fdaff */
[C---:B------:R-:W-:Y:S01]  /*0870*/  IMAD R4, R5.reuse, -0x50, R4 ;  /* 0xffffffb005047824 */ /* 0x040fe200078e0204 */
[----:B------:R-:W-:Y:S01]  /*0880*/  LEA.HI.SX32 R12, R12, R13, 0x1b ;  /* 0x0000000d0c0c7211 */ /* 0x000fe200078fdaff */
[----:B------:R-:W-:Y:S01]  /*0890*/  IMAD R5, R5, 0xa0, R86 ;  /* 0x000000a005057824 */ /* 0x000fe200078e0256 */
[----:B------:R-:W-:Y:S01]  /*08a0*/  LEA R6, R6, R7, 0x1 ;  /* 0x0000000706067211 */ /* 0x000fe200078e08ff */
[----:B------:R-:W-:-:S02]  /*08b0*/  IMAD R8, R9, -0x50, R8 ;  /* 0xffffffb009087824 */ /* 0x000fc400078e0208 */
[--C-:B------:R-:W-:Y:S02]  /*08c0*/  IMAD R9, R9, 0xa0, R86.reuse ;  /* 0x000000a009097824 */ /* 0x100fe400078e0256 */
[C---:B------:R-:W-:Y:S02]  /*08d0*/  IMAD R11, R12.reuse, -0x50, R11 ;  /* 0xffffffb00c0b7824 */ /* 0x040fe400078e020b */
[----:B------:R-:W-:Y:S02]  /*08e0*/  IMAD R12, R12, 0xa0, R86 ;  /* 0x000000a00c0c7824 */ /* 0x000fe400078e0256 */
[----:B------:R-:W-:Y:S02]  /*08f0*/  IMAD R4, R4, 0x2, R5 ;  /* 0x0000000204047824 */ /* 0x000fe400078e0205 */
[----:B------:R-:W-:Y:S02]  /*0900*/  IMAD R8, R8, 0x2, R9 ;  /* 0x0000000208087824 */ /* 0x000fe400078e0209 */
[----:B------:R-:W-:Y:S01]  /*0910*/  IMAD R11, R11, 0x2, R12 ;  /* 0x000000020b0b7824 */ /* 0x000fe200078e020c */
[----:B------:R0:W-:Y:S01]  /*0920*/  STS.U16 [R4], RZ ;  /* 0x000000ff04007388 */ /* 0x0001e20000000400 */
[----:B------:R-:W-:-:S03]  /*0930*/  VIADD R0, R0, 0x200 ;  /* 0x0000020000007836 */ /* 0x000fc60000000000 */
[----:B------:R0:W-:Y:S04]  /*0940*/  STS.U16 [R6], RZ ;  /* 0x000000ff06007388 */ /* 0x0001e80000000400 */
[----:B------:R0:W-:Y:S04]  /*0950*/  STS.U16 [R8], RZ ;  /* 0x000000ff08007388 */ /* 0x0001e80000000400 */
[----:B------:R0:W-:Y:S01]  /*0960*/  STS.U16 [R11], RZ ;  /* 0x000000ff0b007388 */ /* 0x0001e20000000400 */
[----:B------:R-:W-:Y:S05]  /*0970*/  @P0 BRA `(.L_x_7) ;  /* 0xfffffffc00740947 */ /* 0x000fea000383ffff */
[----:B------:R-:W-:Y:S05]  /*0980*/  BSYNC.RECONVERGENT B0 ;  /* 0x0000000000007941 */ /* 0x000fea0003800200 */
.L_x_6:
[----:B------:R-:W-:Y:S01]  /*0990*/  LOP3.LUT P0, R14, R14, 0x3, RZ, 0xc0, !PT ;  /* 0x000000030e0e7812 */ /* 0x000fe2000780c0ff */
[----:B------:R-:W-:-:S12]  /*09a0*/  BSSY.RECONVERGENT B0, `(.L_x_8) ;  /* 0x000001e000007945 */ /* 0x000fd80003800200 */
[----:B------:R-:W-:Y:S05]  /*09b0*/  @!P0 BRA `(.L_x_9) ;  /* 0x0000000000708947 */ /* 0x000fea0003800000 */
[----:B------:R-:W-:Y:S01]  /*09c0*/  ISETP.NE.AND P1, PT, R14, 0x1, PT ;  /* 0x000000010e00780c */ /* 0x000fe20003f25270 */
[----:B------:R-:W-:Y:S01]  /*09d0*/  BSSY.RECONVERGENT B1, `(.L_x_10) ;  /* 0x0000013000017945 */ /* 0x000fe20003800200 */
[----:B------:R-:W-:Y:S01]  /*09e0*/  LOP3.LUT P0, RZ, R15, 0x80, RZ, 0xc0, !PT ;  /* 0x000000800fff7812 */ /* 0x000fe2000780c0ff */
[----:B------:R-:W-:-:S10]  /*09f0*/  VIADD R2, R0, 0xffffff80 ;  /* 0xffffff8000027836 */ /* 0x000fd40000000000 */
[----:B------:R-:W-:Y:S05]  /*0a00*/  @!P1 BRA `(.L_x_11) ;  /* 0x00000000003c9947 */ /* 0x000fea0003800000 */
[----:B0-----:R-:W-:-:S04]  /*0a10*/  IMAD.HI R4, R2, 0x66666667, RZ ;  /* 0x6666666702047827 */ /* 0x001fc800078e02ff */
[----:B------:R-:W-:Y:S01]  /*0a20*/  IMAD.HI R6, R0, 0x66666667, RZ ;  /* 0x6666666700067827 */ /* 0x000fe200078e02ff */
[----:B------:R-:W-:-:S04]  /*0a30*/  SHF.R.U32.HI R5, RZ, 0x1f, R4 ;  /* 0x0000001fff057819 */ /* 0x000fc80000011604 */
[----:B------:R-:W-:Y:S02]  /*0a40*/  SHF.R.U32.HI R7, RZ, 0x1f, R6 ;  /* 0x0000001fff077819 */ /* 0x000fe40000011606 */
[----:B------:R-:W-:Y:S02]  /*0a50*/  LEA.HI.SX32 R5, R4, R5, 0x1b ;  /* 0x0000000504057211 */ /* 0x000fe400078fdaff */
[----:B------:R-:W-:-:S03]  /*0a60*/  LEA.HI.SX32 R7, R6, R7, 0x1b ;  /* 0x0000000706077211 */ /* 0x000fc600078fdaff */
[C---:B------:R-:W-:Y:S02]  /*0a70*/  IMAD R2, R5.reuse, -0x50, R2 ;  /* 0xffffffb005027824 */ /* 0x040fe400078e0202 */
[----:B------:R-:W-:Y:S02]  /*0a80*/  IMAD R5, R5, 0xa0, R86 ;  /* 0x000000a005057824 */ /* 0x000fe400078e0256 */
[C---:B------:R-:W-:Y:S02]  /*0a90*/  IMAD R4, R7.reuse, -0x50, R0 ;  /* 0xffffffb007047824 */ /* 0x040fe400078e0200 */
[----:B------:R-:W-:Y:S01]  /*0aa0*/  IMAD R7, R7, 0xa0, R86 ;  /* 0x000000a007077824 */ /* 0x000fe200078e0256 */
[----:B------:R-:W-:Y:S01]  /*0ab0*/  LEA R5, R2, R5, 0x1 ;  /* 0x0000000502057211 */ /* 0x000fe200078e08ff */
[----:B------:R-:W-:Y:S02]  /*0ac0*/  VIADD R2, R0, 0x80 ;  /* 0x0000008000027836 */ /* 0x000fe40000000000 */
[----:B------:R-:W-:-:S02]  /*0ad0*/  IMAD R4, R4, 0x2, R7 ;  /* 0x0000000204047824 */ /* 0x000fc400078e0207 */
[----:B------:R1:W-:Y:S04]  /*0ae0*/  STS.U16 [R5], RZ ;  /* 0x000000ff05007388 */ /* 0x0003e80000000400 */
[----:B------:R1:W-:Y:S02]  /*0af0*/  STS.U16 [R4], RZ ;  /* 0x000000ff04007388 */ /* 0x0003e40000000400 */
.L_x_11:
[----:B------:R-:W-:Y:S05]  /*0b00*/  BSYNC.RECONVERGENT B1 ;  /* 0x0000000000017941 */ /* 0x000fea0003800200 */
.L_x_10:
[----:B------:R-:W-:-:S05]  /*0b10*/  @!P0 IMAD.HI R0, R2, 0x66666667, RZ ;  /* 0x6666666702008827 */ /* 0x000fca00078e02ff */
[----:B-1----:R-:W-:-:S04]  /*0b20*/  @!P0 SHF.R.U32.HI R5, RZ, 0x1f, R0 ;  /* 0x0000001fff058819 */ /* 0x002fc80000011600 */
[----:B------:R-:W-:-:S05]  /*0b30*/  @!P0 LEA.HI.SX32 R5, R0, R5, 0x1b ;  /* 0x0000000500058211 */ /* 0x000fca00078fdaff */
[C---:B------:R-:W-:Y:S02]  /*0b40*/  @!P0 IMAD R2, R5.reuse, -0x50, R2 ;  /* 0xffffffb005028824 */ /* 0x040fe400078e0202 */
[----:B------:R-:W-:-:S05]  /*0b50*/  @!P0 IMAD R5, R5, 0xa0, R86 ;  /* 0x000000a005058824 */ /* 0x000fca00078e0256 */
[----:B------:R-:W-:-:S05]  /*0b60*/  @!P0 LEA R2, R2, R5, 0x1 ;  /* 0x0000000502028211 */ /* 0x000fca00078e08ff */
[----:B------:R1:W-:Y:S02]  /*0b70*/  @!P0 STS.U16 [R2], RZ ;  /* 0x000000ff02008388 */ /* 0x0003e40000000400 */
.L_x_9:
[----:B------:R-:W-:Y:S05]  /*0b80*/  BSYNC.RECONVERGENT B0 ;  /* 0x0000000000007941 */ /* 0x000fea0003800200 */
.L_x_8:
[C---:B------:R-:W-:Y:S01]  /*0b90*/  ISETP.GE.AND P0, PT, R90.reuse, R95, PT ;  /* 0x0000005f5a00720c */ /* 0x040fe20003f06270 */
[C---:B------:R-:W-:Y:S01]  /*0ba0*/  VIADD R91, R73.reuse, 0x5400 ;  /* 0x00005400495b7836 */ /* 0x040fe20000000000 */
[----:B0-----:R-:W-:Y:S01]  /*0bb0*/  SHF.L.U32 R6, R90, 0x2, RZ ;  /* 0x000000025a067819 */ /* 0x001fe200000006ff */
[C---:B------:R-:W-:Y:S01]  /*0bc0*/  VIADD R89, R73.reuse, 0x5480 ;  /* 0x0000548049597836 */ /* 0x040fe20000000000 */
[----:B------:R-:W-:Y:S01]  /*0bd0*/  BSSY.RECONVERGENT B0, `(.L_x_12) ;  /* 0x000001a000007945 */ /* 0x000fe20003800200 */
[----:B------:R-:W-:Y:S01]  /*0be0*/  VIADD R87, R73, 0x5500 ;  /* 0x0000550049577836 */ /* 0x000fe20000000000 */
[C---:B------:R-:W-:Y:S01]  /*0bf0*/  LEA R91, R16.reuse, R91, 0x18 ;  /* 0x0000005b105b7211 */ /* 0x040fe200078ec0ff */
[----:B------:R-:W-:Y:S01]  /*0c00*/  IMAD.MOV.U32 R0, RZ, RZ, R90 ;  /* 0x000000ffff007224 */ /* 0x000fe200078e005a */
[C---:B------:R-:W-:Y:S02]  /*0c10*/  LEA R89, R16.reuse, R89, 0x18 ;  /* 0x0000005910597211 */ /* 0x040fe400078ec0ff */
[----:B------:R-:W-:Y:S01]  /*0c20*/  LEA R87, R16, R87, 0x18 ;  /* 0x0000005710577211 */ /* 0x000fe200078ec0ff */
[C---:B------:R-:W-:Y:S01]  /*0c30*/  IMAD.IADD R68, R6.reuse, 0x1, R91 ;  /* 0x0000000106447824 */ /* 0x040fe200078e025b */
[----:B------:R-:W-:Y:S01]  /*0c40*/  IADD3 R67, PT, PT, R6, R89, RZ ;  /* 0x0000005906437210 */ /* 0x000fe20007ffe0ff */
[----:B------:R-:W-:-:S05]  /*0c50*/  @!P0 IMAD.MOV.U32 R5, RZ, RZ, -0x800000 ;  /* 0xff800000ff058424 */ /* 0x000fca00078e00ff */
[----:B------:R0:W-:Y:S04]  /*0c60*/  @!P0 STS [R68], R5 ;  /* 0x0000000544008388 */ /* 0x0001e80000000800 */
[----:B------:R0:W-:Y:S02]  /*0c70*/  @!P0 STS [R67], RZ ;  /* 0x000000ff43008388 */ /* 0x0001e40000000800 */
.L_x_13:
[C---:B-12---:R-:W-:Y:S02]  /*0c80*/  LOP3.LUT R2, R0.reuse, 0xffff, RZ, 0xc0, !PT ;  /* 0x0000ffff00027812 */ /* 0x046fe400078ec0ff */
[----:B------:R-:W-:-:S03]  /*0c90*/  ISETP.GE.U32.AND P0, PT, R0, 0x980, PT ;  /* 0x000009800000780c */ /* 0x000fc60003f06070 */
[----:B------:R-:W-:-:S05]  /*0ca0*/  IMAD R2, R2, 0xcccd, RZ ;  /* 0x0000cccd02027824 */ /* 0x000fca00078e02ff */
[----:B------:R-:W-:-:S04]  /*0cb0*/  SHF.R.U32.HI R2, RZ, 0x16, R2 ;  /* 0x00000016ff027819 */ /* 0x000fc80000011602 */
[C---:B------:R-:W-:Y:S01]  /*0cc0*/  PRMT R4, R2.reuse, 0x9910, RZ ;  /* 0x0000991002047816 */ /* 0x040fe200000000ff */
[----:B------:R-:W-:-:S04]  /*0cd0*/  IMAD R2, R2, 0x140, R87 ;  /* 0x0000014002027824 */ /* 0x000fc800078e0257 */
[----:B------:R-:W-:-:S05]  /*0ce0*/  IMAD R4, R4, 0x50, RZ ;  /* 0x0000005004047824 */ /* 0x000fca00078e02ff */
[----:B------:R-:W-:-:S04]  /*0cf0*/  IADD3 R4, PT, PT, RZ, -R4, RZ ;  /* 0x80000004ff047210 */ /* 0x000fc80007ffe0ff */
[----:B0-----:R-:W-:-:S05]  /*0d00*/  PRMT R5, R4, 0x7710, RZ ;  /* 0x0000771004057816 */ /* 0x001fca00000000ff */
[----:B------:R-:W-:Y:S01]  /*0d10*/  IMAD.IADD R4, R5, 0x1, R0 ;  /* 0x0000000105047824 */ /* 0x000fe200078e0200 */
[----:B------:R-:W-:-:S04]  /*0d20*/  IADD3 R0, PT, PT, R0, 0x80, RZ ;  /* 0x0000008000007810 */ /* 0x000fc80007ffe0ff */
[----:B------:R-:W-:-:S05]  /*0d30*/  LOP3.LUT R5, R4, 0xffff, RZ, 0xc0, !PT ;  /* 0x0000ffff04057812 */ /* 0x000fca00078ec0ff */
[----:B------:R-:W-:-:S05]  /*0d40*/  IMAD R2, R5, 0x4, R2 ;  /* 0x0000000405027824 */ /* 0x000fca00078e0202 */
[----:B------:R2:W-:Y:S01]  /*0d50*/  STS [R2], RZ ;  /* 0x000000ff02007388 */ /* 0x0005e20000000800 */
[----:B------:R-:W-:Y:S05]  /*0d60*/  @!P0 BRA `(.L_x_13) ;  /* 0xfffffffc00c48947 */ /* 0x000fea000383ffff */
[----:B------:R-:W-:Y:S05]  /*0d70*/  BSYNC.RECONVERGENT B0 ;  /* 0x0000000000007941 */ /* 0x000fea0003800200 */
.L_x_12:
[----:B------:R-:W-:Y:S01]  /*0d80*/  BAR.SYNC.DEFER_BLOCKING 0x0 ;  /* 0x0000000000007b1d */ /* 0x000fe20000010000 */
[----:B------:R-:W-:-:S13]  /*0d90*/  ISETP.GE.AND P0, PT, R3, 0x1, PT ;  /* 0x000000010300780c */ /* 0x000fda0003f06270 */
[----:B------:R-:W-:Y:S05]  /*0da0*/  @!P0 BRA `(.L_x_14) ;  /* 0x0000004800508947 */ /* 0x000fea0003800000 */
[----:B------:R-:W0:Y:S01]  /*0db0*/  LDCU.64 UR4, c[0x0][0x390] ;  /* 0x00007200ff0477ac */ /* 0x000e220008000a00 */
[----:B------:R-:W-:Y:S01]  /*0dc0*/  IMAD.SHL.U32 R4, R90, 0x2, RZ ;  /* 0x000000025a047824 */ /* 0x000fe200078e00ff */
[C---:B------:R-:W-:Y:S01]  /*0dd0*/  IADD3 R0, PT, PT, R73.reuse, 0x3c00, RZ ;  /* 0x00003c0049007810 */ /* 0x040fe20007ffe0ff */
[C---:B--2---:R-:W-:Y:S01]  /*0de0*/  VIADD R2, R73.reuse, 0x4c00 ;  /* 0x00004c0049027836 */ /* 0x044fe20000000000 */
[----:B------:R-:W1:Y:S01]  /*0df0*/  LDCU.64 UR8, c[0x0][0x388] ;  /* 0x00007100ff0877ac */ /* 0x000e620008000a00 */
[C---:B------:R-:W-:Y:S01]  /*0e00*/  VIADD R85, R73.reuse, 0x1400 ;  /* 0x0000140049557836 */ /* 0x040fe20000000000 */
[----:B------:R-:W-:Y:S01]  /*0e10*/  LOP3.LUT R9, R4, 0x7e, RZ, 0xc0, !PT ;  /* 0x0000007e04097812 */ /* 0x000fe200078ec0ff */
[----:B------:R-:W-:Y:S01]  /*0e20*/  VIADD R4, R73, 0x7d00 ;  /* 0x00007d0049047836 */ /* 0x000fe20000000000 */
[----:B------:R-:W-:Y:S01]  /*0e30*/  LOP3.LUT R62, R90, 0x100, RZ, 0xfc, !PT ;  /* 0x000001005a3e7812 */ /* 0x000fe200078efcff */
[----:B------:R-:W-:Y:S01]  /*0e40*/  VIADD R88, R3, 0x1f ;  /* 0x0000001f03587836 */ /* 0x000fe20000000000 */
[----:B------:R-:W-:Y:S01]  /*0e50*/  IADD3 R100, P0, PT, R9, R70, RZ ;  /* 0x0000004609647210 */ /* 0x000fe20007f1e0ff */
[----:B------:R-:W-:Y:S01]  /*0e60*/  IMAD R86, R94, 0xa0, R86 ;  /* 0x000000a05e567824 */ /* 0x000fe200078e0256 */
[----:B------:R-:W-:-:S02]  /*0e70*/  LOP3.LUT R56, R90, 0x280, RZ, 0xfc, !PT ;  /* 0x000002805a387812 */ /* 0x000fc400078efcff */
[----:B------:R-:W-:Y:S01]  /*0e80*/  LOP3.LUT R22, R90, 0x380, RZ, 0xfc, !PT ;  /* 0x000003805a167812 */ /* 0x000fe200078efcff */
[----:B------:R-:W-:Y:S01]  /*0e90*/  VIADD R80, R86, 0x20 ;  /* 0x0000002056507836 */ /* 0x000fe20000000000 */
[C---:B------:R-:W-:Y:S01]  /*0ea0*/  LEA R15, R16.reuse, R0, 0x18 ;  /* 0x00000000100f7211 */ /* 0x040fe200078ec0ff */
[----:B------:R-:W-:Y:S01]  /*0eb0*/  IMAD.X R0, RZ, RZ, R69, P0 ;  /* 0x000000ffff007224 */ /* 0x000fe200000e0645 */
[----:B------:R-:W-:Y:S01]  /*0ec0*/  LEA R5, R16, R2, 0x18 ;  /* 0x0000000210057211 */ /* 0x000fe200078ec0ff */
[----:B------:R-:W-:Y:S01]  /*0ed0*/  VIADD R78, R86, 0x40 ;  /* 0x00000040564e7836 */ /* 0x000fe20000000000 */
[----:B------:R-:W-:Y:S01]  /*0ee0*/  LOP3.LUT R65, R90, 0x80, RZ, 0xfc, !PT ;  /* 0x000000805a417812 */ /* 0x000fe200078efcff */
[----:B------:R-:W-:Y:S01]  /*0ef0*/  IMAD R83, R94, 0x80, R15 ;  /* 0x000000805e537824 */ /* 0x000fe200078e020f */
[C---:B------:R-:W-:Y:S02]  /*0f00*/  LOP3.LUT R59, R90.reuse, 0x180, RZ, 0xfc, !PT ;  /* 0x000001805a3b7812 */ /* 0x040fe400078efcff */
[----:B------:R-:W-:Y:S01]  /*0f10*/  LOP3.LUT R57, R90, 0x200, RZ, 0xfc, !PT ;  /* 0x000002005a397812 */ /* 0x000fe200078efcff */
[----:B------:R-:W-:Y:S01]  /*0f20*/  IMAD R83, R92, 0x4, R83 ;  /* 0x000000045c537824 */ /* 0x000fe200078e0253 */
[----:B------:R-:W-:-:S02]  /*0f30*/  LOP3.LUT R23, R90, 0x300, RZ, 0xfc, !PT ;  /* 0x000003005a177812 */ /* 0x000fc400078efcff */
[----:B0-----:R-:W-:Y:S02]  /*0f40*/  IADD3 R102, P1, PT, R100, UR4, RZ ;  /* 0x0000000464667c10 */ /* 0x001fe4000ff3e0ff */
[----:B------:R-:W-:Y:S02]  /*0f50*/  LOP3.LUT R2, R6, 0xfc, RZ, 0xc0, !PT ;  /* 0x000000fc06027812 */ /* 0x000fe400078ec0ff */
[----:B------:R-:W-:Y:S02]  /*0f60*/  IADD3 R73, PT, PT, R73, 0x2800, RZ ;  /* 0x0000280049497810 */ /* 0x000fe40007ffe0ff */
[----:B-1----:R-:W-:Y:S01]  /*0f70*/  IADD3 R100, P0, PT, R100, UR8, RZ ;  /* 0x0000000864647c10 */ /* 0x002fe2000ff1e0ff */
[----:B------:R-:W-:Y:S01]  /*0f80*/  IMAD.IADD R21, R87, 0x1, R2 ;  /* 0x0000000157157824 */ /* 0x000fe200078e0202 */
[C---:B------:R-:W-:Y:S02]  /*0f90*/  LEA R85, R16.reuse, R85, 0x18 ;  /* 0x0000005510557211 */ /* 0x040fe400078ec0ff */
[----:B------:R-:W-:-:S02]  /*0fa0*/  LEA R81, R16, R4, 0x18 ;  /* 0x0000000410517211 */ /* 0x000fc400078ec0ff */
[----:B------:R-:W-:Y:S01]  /*0fb0*/  SHF.R.U32.HI R58, RZ, 0x6, R90 ;  /* 0x00000006ff3a7819 */ /* 0x000fe2000001165a */
[----:B------:R-:W-:Y:S01]  /*0fc0*/  IMAD R84, R92, 0xa0, R85 ;  /* 0x000000a05c547824 */ /* 0x000fe200078e0255 */
[----:B------:R-:W-:Y:S01]  /*0fd0*/  LOP3.LUT R20, RZ, R90, RZ, 0x33, !PT ;  /* 0x0000005aff147212 */ /* 0x000fe200078e33ff */
[----:B------:R-:W-:Y:S01]  /*0fe0*/  IMAD R81, R98, 0x400, R81 ;  /* 0x0000040062517824 */ /* 0x000fe200078e0251 */
[----:B------:R-:W-:Y:S01]  /*0ff0*/  SHF.R.U32.HI R56, RZ, 0x5, R56 ;  /* 0x00000005ff387819 */ /* 0x000fe20000011638 */
[----:B------:R-:W-:Y:S01]  /*1000*/  IMAD R24, R58, 0xa0, R9 ;  /* 0x000000a03a187824 */ /* 0x000fe200078e0209 */
[----:B------:R-:W-:Y:S01]  /*1010*/  SHF.R.U32.HI R22, RZ, 0x5, R22 ;  /* 0x00000005ff167819 */ /* 0x000fe20000011616 */
[----:B------:R-:W-:Y:S01]  /*1020*/  IMAD.IADD R20, R93, 0x1, R20 ;  /* 0x000000015d147824 */ /* 0x000fe200078e0214 */
[----:B------:R-:W-:Y:S01]  /*1030*/  SHF.R.U32.HI R61, RZ, 0x5, R62 ;  /* 0x00000005ff3d7819 */ /* 0x000fe2000001163e */
[----:B------:R-:W-:Y:S01]  /*1040*/  IMAD R27, R56, 0x80, R15 ;  /* 0x00000080381b7824 */ /* 0x000fe200078e020f */
[----:B------:R-:W-:Y:S01]  /*1050*/  SHF.R.U32.HI R57, RZ, 0x5, R57 ;  /* 0x00000005ff397819 */ /* 0x000fe20000011639 */
[----:B------:R-:W-:Y:S01]  /*1060*/  IMAD R31, R22, 0x80, R15 ;  /* 0x00000080161f7824 */ /* 0x000fe200078e020f */
[----:B------:R-:W-:Y:S01]  /*1070*/  SHF.R.U32.HI R23, RZ, 0x5, R23 ;  /* 0x00000005ff177819 */ /* 0x000fe20000011617 */
[C---:B------:R-:W-:Y:S01]  /*1080*/  IMAD R17, R58.reuse, 0x4, R91 ;  /* 0x000000043a117824 */ /* 0x040fe200078e025b */
[----:B------:R-:W-:Y:S01]  /*1090*/  SHF.R.U32.HI R64, RZ, 0x5, R65 ;  /* 0x00000005ff407819 */ /* 0x000fe20000011641 */
[----:B------:R-:W-:Y:S01]  /*10a0*/  IMAD R25, R57, 0x80, R15 ;  /* 0x0000008039197824 */ /* 0x000fe200078e020f */
[----:B------:R-:W-:Y:S01]  /*10b0*/  SHF.R.U32.HI R19, RZ, 0x5, R59 ;  /* 0x00000005ff137819 */ /* 0x000fe2000001163b */
[----:B------:R-:W-:Y:S01]  /*10c0*/  IMAD R9, R58, 0x140, R21 ;  /* 0x000001403a097824 */ /* 0x000fe200078e0215 */
[----:B------:R-:W-:Y:S01]  /*10d0*/  LEA R73, R16, R73, 0x18 ;  /* 0x0000004910497211 */ /* 0x000fe200078ec0ff */
[----:B------:R-:W-:Y:S01]  /*10e0*/  IMAD R16, R90, 0x40, R5 ;  /* 0x000000405a107824 */ /* 0x000fe200078e0205 */
[----:B------:R-:W-:Y:S01]  /*10f0*/  IADD3.X R103, PT, PT, R0, UR5, RZ, P1, !PT ;  /* 0x0000000500677c10 */ /* 0x000fe20008ffe4ff */
[----:B------:R-:W-:Y:S01]  /*1100*/  IMAD R63, R64, 0x80, R15 ;  /* 0x00000080403f7824 */ /* 0x000fe200078e020f */
[----:B------:R-:W-:Y:S01]  /*1110*/  IADD3.X R101, PT, PT, R0, UR9, RZ, P0, !PT ;  /* 0x0000000900657c10 */ /* 0x000fe200087fe4ff */
[----:B------:R-:W-:Y:S01]  /*1120*/  VIADD R77, R84, 0x40 ;  /* 0x00000040544d7836 */ /* 0x000fe20000000000 */
[----:B------:R-:W-:Y:S01]  /*1130*/  LOP3.LUT R0, R6, 0x3c, RZ, 0xc0, !PT ;  /* 0x0000003c06007812 */ /* 0x000fe200078ec0ff */
[----:B------:R-:W-:Y:S01]  /*1140*/  IMAD R63, R96, 0x4, R63 ;  /* 0x00000004603f7824 */ /* 0x000fe200078e023f */
[----:B------:R-:W-:-:S02]  /*1150*/  SHF.R.U32.HI R2, RZ, 0x6, R65 ;  /* 0x00000006ff027819 */ /* 0x000fc40000011641 */
[----:B------:R-:W-:Y:S02]  /*1160*/  SHF.R.U32.HI R4, RZ, 0x6, R62 ;  /* 0x00000006ff047819 */ /* 0x000fe4000001163e */
[----:B------:R-:W-:Y:S01]  /*1170*/  LEA R82, R94, R5, 0x6 ;  /* 0x000000055e527211 */ /* 0x000fe200078e30ff */
[----:B------:R-:W-:Y:S01]  /*1180*/  IMAD R5, R61, 0x80, R15 ;  /* 0x000000803d057824 */ /* 0x000fe200078e020f */
[-C--:B------:R-:W-:Y:S01]  /*1190*/  LEA R3, R98, R15.reuse, 0x7 ;  /* 0x0000000f62037211 */ /* 0x080fe200078e38ff */
[----:B------:R-:W-:Y:S01]  /*11a0*/  IMAD R13, R2, 0x140, R21 ;  /* 0x00000140020d7824 */ /* 0x000fe200078e0215 */
[-C--:B------:R-:W-:Y:S01]  /*11b0*/  LEA R7, R19, R15.reuse, 0x7 ;  /* 0x0000000f13077211 */ /* 0x080fe200078e38ff */
[C---:B------:R-:W-:Y:S01]  /*11c0*/  IMAD R12, R4.reuse, 0x4, R91 ;  /* 0x00000004040c7824 */ /* 0x040fe200078e025b */
[----:B------:R-:W-:Y:S01]  /*11d0*/  LEA R29, R23, R15, 0x7 ;  /* 0x0000000f171d7211 */ /* 0x000fe200078e38ff */
[----:B------:R-:W-:Y:S01]  /*11e0*/  IMAD R11, R4, 0x140, R21 ;  /* 0x00000140040b7824 */ /* 0x000fe200078e0215 */
[C---:B------:R-:W-:Y:S01]  /*11f0*/  LEA R74, R96.reuse, R3, 0x2 ;  /* 0x00000003604a7211 */ /* 0x040fe200078e10ff */
[----:B------:R-:W-:Y:S01]  /*1200*/  IMAD R60, R96, 0x4, R5 ;  /* 0x00000004603c7824 */ /* 0x000fe200078e0205 */
[----:B------:R-:W-:Y:S01]  /*1210*/  IADD3 R18, PT, PT, R87, R0, RZ ;  /* 0x0000000057127210 */ /* 0x000fe20007ffe0ff */
[----:B------:R-:W-:Y:S01]  /*1220*/  IMAD.IADD R3, R81, 0x1, R0 ;  /* 0x0000000151037824 */ /* 0x000fe200078e0200 */
[----:B------:R-:W-:Y:S01]  /*1230*/  LEA R14, R2, R91, 0x2 ;  /* 0x0000005b020e7211 */ /* 0x000fe200078e10ff */
[----:B------:R-:W-:Y:S01]  /*1240*/  IMAD R15, R90, 0x80, R15 ;  /* 0x000000805a0f7824 */ /* 0x000fe200078e020f */
[C---:B------:R-:W-:Y:S01]  /*1250*/  LEA R8, R96.reuse, R7, 0x2 ;  /* 0x0000000760087211 */ /* 0x040fe200078e10ff */
[----:B------:R-:W-:Y:S01]  /*1260*/  IMAD R7, R96, 0x4, R25 ;  /* 0x0000000460077824 */ /* 0x000fe200078e0219 */
[----:B------:R-:W-:Y:S01]  /*1270*/  LOP3.LUT R66, R90, 0x7f, RZ, 0x3c, !PT ;  /* 0x0000007f5a427812 */ /* 0x000fe200078e3cff */
[----:B------:R-:W-:Y:S01]  /*1280*/  IMAD R5, R96, 0x4, R29 ;  /* 0x0000000460057824 */ /* 0x000fe200078e021d */
[----:B------:R-:W-:Y:S01]  /*1290*/  MOV R71, RZ ;  /* 0x000000ff00477202 */ /* 0x000fe20000000f00 */
[----:B------:R-:W-:Y:S01]  /*12a0*/  IMAD.IADD R0, R85, 0x1, R24 ;  /* 0x0000000155007824 */ /* 0x000fe200078e0218 */
[----:B------:R-:W-:-:S02]  /*12b0*/  SHF.R.U32.HI R88, RZ, 0x5, R88 ;  /* 0x00000005ff587819 */ /* 0x000fc40000011658 */
[----:B------:R-:W-:Y:S02]  /*12c0*/  IADD3 R76, PT, PT, R86, 0x60, RZ ;  /* 0x00000060564c7810 */ /* 0x000fe40007ffe0ff */
[----:B------:R-:W-:Y:S02]  /*12d0*/  LOP3.LUT R10, R20, 0x180, RZ, 0xc0, !PT ;  /* 0x00000180140a7812 */ /* 0x000fe400078ec0ff */
[C---:B------:R-:W-:Y:S02]  /*12e0*/  LEA R6, R96.reuse, R27, 0x2 ;  /* 0x0000001b60067211 */ /* 0x040fe400078e10ff */
[----:B------:R-:W-:Y:S02]  /*12f0*/  LEA R4, R96, R31, 0x2 ;  /* 0x0000001f60047211 */ /* 0x000fe400078e10ff */
[----:B------:R-:W-:Y:S02]  /*1300*/  IADD3 R2, PT, PT, R24, R73, RZ ;  /* 0x0000004918027210 */ /* 0x000fe40007ffe0ff */
[----:B------:R-:W-:-:S02]  /*1310*/  IADD3 R79, PT, PT, R84, 0x20, RZ ;  /* 0x00000020544f7810 */ /* 0x000fc40007ffe0ff */
[----:B------:R-:W-:-:S07]  /*1320*/  IADD3 R75, PT, PT, R84, 0x60, RZ ;  /* 0x00000060544b7810 */ /* 0x000fce0007ffe0ff */
.L_x_104:
[----:B0123--:R-:W0:Y:S01]  /*1330*/  LDC R25, c[0x0][0x3ac] ;  /* 0x0000eb00ff197b82 */ /* 0x00fe220000000800 */
[----:B------:R-:W-:Y:S01]  /*1340*/  LEA R106, R71, 0x20, 0x5 ;  /* 0x00000020476a7811 */ /* 0x000fe200078e28ff */
[----:B------:R-:W-:Y:S03]  /*1350*/  BSSY.RECONVERGENT B0, `(.L_x_15) ;  /* 0x000005a000007945 */ /* 0x000fe60003800200 */
[----:B0-----:R-:W-:-:S04]  /*1360*/  VIMNMX R106, PT, PT, R106, R25, PT ;  /* 0x000000196a6a7248 */ /* 0x001fc80003fe0100 */
[C---:B------:R-:W-:Y:S01]  /*1370*/  LOP3.LUT R107, R106.reuse, 0x7, RZ, 0xc0, !PT ;  /* 0x000000076a6b7812 */ /* 0x040fe200078ec0ff */
[C---:B----4-:R-:W-:Y:S01]  /*1380*/  IMAD.SHL.U32 R24, R106.reuse, 0x40, RZ ;  /* 0x000000406a187824 */ /* 0x050fe200078e00ff */
[C---:B------:R-:W-:Y:S01]  /*1390*/  LOP3.LUT R108, R106.reuse, 0xf, RZ, 0xc0, !PT ;  /* 0x0000000f6a6c7812 */ /* 0x040fe200078ec0ff */
[C---:B------:R-:W-:Y:S01]  /*13a0*/  IMAD R99, R71.reuse, -0x20, R106 ;  /* 0xffffffe047637824 */ /* 0x040fe200078e026a */
[----:B------:R-:W-:Y:S01]  /*13b0*/  LOP3.LUT R104, R106, 0x3, RZ, 0xc0, !PT ;  /* 0x000000036a687812 */ /* 0x000fe200078ec0ff */
[----:B------:R-:W-:Y:S02]  /*13c0*/  IMAD R25, R71, -0x800, R24 ;  /* 0xfffff80047197824 */ /* 0x000fe400078e0218 */
[C---:B------:R-:W-:Y:S02]  /*13d0*/  IMAD.SHL.U32 R49, R99.reuse, 0x40, RZ ;  /* 0x0000004063317824 */ /* 0x040fe400078e00ff */
[----:B------:R-:W-:Y:S01]  /*13e0*/  VIADD R105, R99, 0xffffffff ;  /* 0xffffffff63697836 */ /* 0x000fe20000000000 */
[----:B------:R-:W-:-:S02]  /*13f0*/  IADD3 R40, PT, PT, R90, R25, RZ ;  /* 0x000000195a287210 */ /* 0x000fc40007ffe0ff */
[----:B------:R-:W-:Y:S02]  /*1400*/  ISETP.GE.AND P0, PT, R90, R49, PT ;  /* 0x000000315a00720c */ /* 0x000fe40003f06270 */
[----:B------:R-:W-:-:S04]  /*1410*/  VIMNMX R27, PT, PT, R40, 0x980, !PT ;  /* 0x00000980281b7848 */ /* 0x000fc80007fe0100 */
[----:B------:R-:W-:-:S04]  /*1420*/  IADD3 R27, PT, PT, R66, R27, RZ ;  /* 0x0000001b421b7210 */ /* 0x000fc80007ffe0ff */
[----:B------:R-:W-:Y:S01]  /*1430*/  IADD3 R42, PT, PT, -R25, R27, RZ ;  /* 0x0000001b192a7210 */ /* 0x000fe20007ffe1ff */
[----:B------:R-:W-:-:S03]  /*1440*/  IMAD.IADD R41, R27, 0x1, -R24 ;  /* 0x000000011b297824 */ /* 0x000fc600078e0a18 */
[----:B------:R-:W-:Y:S01]  /*1450*/  LEA.HI R43, R42, 0x1, RZ, 0x19 ;  /* 0x000000012a2b7811 */ /* 0x000fe200078fc8ff */
[----:B------:R-:W-:Y:S06]  /*1460*/  @P0 BRA `(.L_x_16) ;  /* 0x0000000400200947 */ /* 0x000fec0003800000 */
[----:B------:R-:W-:Y:S01]  /*1470*/  IADD3 R24, PT, PT, -R90, R49, RZ ;  /* 0x000000315a187210 */ /* 0x000fe20007ffe1ff */
[----:B------:R-:W-:Y:S01]  /*1480*/  BSSY.RECONVERGENT B1, `(.L_x_17) ;  /* 0x000002b000017945 */ /* 0x000fe20003800200 */
[----:B------:R-:W-:Y:S01]  /*1490*/  PLOP3.LUT P0, PT, PT, PT, PT, 0x80, 0x8 ;  /* 0x000000000008781c */ /* 0x000fe20003f0f070 */
[----:B------:R-:W-:Y:S01]  /*14a0*/  IMAD R47, R71, 0x20, R58 ;  /* 0x00000020472f7824 */ /* 0x000fe200078e023a */
[----:B------:R-:W-:Y:S01]  /*14b0*/  ISETP.GT.AND P1, PT, R24, 0x180, PT ;  /* 0x000001801800780c */ /* 0x000fe20003f24270 */
[----:B------:R-:W-:Y:S01]  /*14c0*/  IMAD.MOV.U32 R44, RZ, RZ, R2 ;  /* 0x000000ffff2c7224 */ /* 0x000fe200078e0002 */
[----:B------:R-:W-:Y:S02]  /*14d0*/  MOV R45, R0 ;  /* 0x00000000002d7202 */ /* 0x000fe40000000f00 */
[----:B------:R-:W-:-:S09]  /*14e0*/  MOV R46, R90 ;  /* 0x0000005a002e7202 */ /* 0x000fd20000000f00 */
[----:B------:R-:W-:Y:S05]  /*14f0*/  @!P1 BRA `(.L_x_18) ;  /* 0x00000000008c9947 */ /* 0x000fea0003800000 */
[----:B------:R-:W-:Y:S01]  /*1500*/  PLOP3.LUT P0, PT, PT, PT, PT, 0x8, 0x80 ;  /* 0x000000000080781c */ /* 0x000fe20003f0e170 */
[----:B------:R-:W-:-:S12]  /*1510*/  VIADD R51, R49, 0xfffffe80 ;  /* 0xfffffe8031337836 */ /* 0x000fd80000000000 */
.L_x_19:
[C---:B------:R-:W-:Y:S01]  /*1520*/  IADD3 R33, PT, PT, R47.reuse, 0x2, RZ ;  /* 0x000000022f217810 */ /* 0x040fe20007ffe0ff */
[C---:B------:R-:W-:Y:S01]  /*1530*/  IMAD.WIDE.U32 R36, R47.reuse, 0x80, R100 ;  /* 0x000000802f247825 */ /* 0x040fe200078e0064 */
[----:B------:R-:W-:-:S03]  /*1540*/  IADD3 R27, PT, PT, R47, 0x6, RZ ;  /* 0x000000062f1b7810 */ /* 0x000fc60007ffe0ff */
[C---:B------:R-:W-:Y:S02]  /*1550*/  VIADD R31, R47.reuse, 0x4 ;  /* 0x000000042f1f7836 */ /* 0x040fe40000000000 */
[----:B------:R-:W-:Y:S01]  /*1560*/  IMAD.WIDE.U32 R38, R47, 0x80, R102 ;  /* 0x000000802f267825 */ /* 0x000fe200078e0066 */
[----:B------:R-:W2:Y:S03]  /*1570*/  LDG.E.U16.CONSTANT R36, desc[UR6][R36.64] ;  /* 0x0000000624247981 */ /* 0x000ea6000c1e9500 */
[C---:B------:R-:W-:Y:S02]  /*1580*/  IMAD.WIDE.U32 R34, R33.reuse, 0x80, R100 ;  /* 0x0000008021227825 */ /* 0x040fe400078e0064 */
[----:B------:R-:W3:Y:S02]  /*1590*/  LDG.E.U16.CONSTANT R39, desc[UR6][R38.64] ;  /* 0x0000000626277981 */ /* 0x000ee4000c1e9500 */
[----:B------:R-:W-:-:S02]  /*15a0*/  IMAD.WIDE.U32 R32, R33, 0x80, R102 ;  /* 0x0000008021207825 */ /* 0x000fc400078e0066 */
[----:B------:R-:W4:Y:S02]  /*15b0*/  LDG.E.U16.CONSTANT R34, desc[UR6][R34.64] ;  /* 0x0000000622227981 */ /* 0x000f24000c1e9500 */
[C---:B------:R-:W-:Y:S02]  /*15c0*/  IMAD.WIDE.U32 R28, R31.reuse, 0x80, R100 ;  /* 0x000000801f1c7825 */ /* 0x040fe400078e0064 */
[----:B------:R-:W5:Y:S02]  /*15d0*/  LDG.E.U16.CONSTANT R33, desc[UR6][R32.64] ;  /* 0x0000000620217981 */ /* 0x000f64000c1e9500 */
[----:B------:R-:W-:Y:S02]  /*15e0*/  IMAD.WIDE.U32 R30, R31, 0x80, R102 ;  /* 0x000000801f1e7825 */ /* 0x000fe400078e0066 */
[----:B------:R-:W5:Y:S02]  /*15f0*/  LDG.E.U16.CONSTANT R28, desc[UR6][R28.64] ;  /* 0x000000061c1c7981 */ /* 0x000f64000c1e9500 */
[----:B------:R-:W-:-:S02]  /*1600*/  IMAD.WIDE.U32 R24, R27, 0x80, R100 ;  /* 0x000000801b187825 */ /* 0x000fc400078e0064 */
[----:B------:R-:W5:Y:S02]  /*1610*/  LDG.E.U16.CONSTANT R31, desc[UR6][R30.64] ;  /* 0x000000061e1f7981 */ /* 0x000f64000c1e9500 */
[----:B------:R-:W-:Y:S02]  /*1620*/  IMAD.WIDE.U32 R26, R27, 0x80, R102 ;  /* 0x000000801b1a7825 */ /* 0x000fe400078e0066 */
[----:B------:R-:W5:Y:S04]  /*1630*/  LDG.E.U16.CONSTANT R24, desc[UR6][R24.64] ;  /* 0x0000000618187981 */ /* 0x000f68000c1e9500 */
[----:B------:R-:W5:Y:S01]  /*1640*/  LDG.E.U16.CONSTANT R27, desc[UR6][R26.64] ;  /* 0x000000061a1b7981 */ /* 0x000f62000c1e9500 */
[----:B------:R-:W-:-:S05]  /*1650*/  VIADD R46, R46, 0x200 ;  /* 0x000002002e2e7836 */ /* 0x000fca0000000000 */
[----:B------:R-:W-:Y:S02]  /*1660*/  ISETP.GE.AND P1, PT, R46, R51, PT ;  /* 0x000000332e00720c */ /* 0x000fe40003f26270 */
[----:B------:R-:W-:Y:S01]  /*1670*/  IADD3 R47, PT, PT, R47, 0x8, RZ ;  /* 0x000000082f2f7810 */ /* 0x000fe20007ffe0ff */
[----:B--2---:R-:W-:Y:S04]  /*1680*/  STS.U16 [R45], R36 ;  /* 0x000000242d007388 */ /* 0x004fe80000000400 */
[----:B---3--:R-:W-:Y:S04]  /*1690*/  STS.U16 [R44], R39 ;  /* 0x000000272c007388 */ /* 0x008fe80000000400 */
[----:B----4-:R-:W-:Y:S04]  /*16a0*/  STS.U16 [R45+0x140], R34 ;  /* 0x000140222d007388 */ /* 0x010fe80000000400 */
[----:B-----5:R-:W-:Y:S04]  /*16b0*/  STS.U16 [R44+0x140], R33 ;  /* 0x000140212c007388 */ /* 0x020fe80000000400 */
[----:B------:R-:W-:Y:S04]  /*16c0*/  STS.U16 [R45+0x280], R28 ;  /* 0x0002801c2d007388 */ /* 0x000fe80000000400 */
[----:B------:R-:W-:Y:S04]  /*16d0*/  STS.U16 [R44+0x280], R31 ;  /* 0x0002801f2c007388 */ /* 0x000fe80000000400 */
[----:B------:R0:W-:Y:S04]  /*16e0*/  STS.U16 [R45+0x3c0], R24 ;  /* 0x0003c0182d007388 */ /* 0x0001e80000000400 */
[----:B------:R1:W-:Y:S01]  /*16f0*/  STS.U16 [R44+0x3c0], R27 ;  /* 0x0003c01b2c007388 */ /* 0x0003e20000000400 */
[----:B0-----:R-:W-:Y:S01]  /*1700*/  VIADD R45, R45, 0x500 ;  /* 0x000005002d2d7836 */ /* 0x001fe20000000000 */
[----:B-1----:R-:W-:Y:S01]  /*1710*/  IADD3 R44, PT, PT, R44, 0x500, RZ ;  /* 0x000005002c2c7810 */ /* 0x002fe20007ffe0ff */
[----:B------:R-:W-:Y:S06]  /*1720*/  @!P1 BRA `(.L_x_19) ;  /* 0xfffffffc007c9947 */ /* 0x000fec000383ffff */
.L_x_18:
[----:B------:R-:W-:Y:S05]  /*1730*/  BSYNC.RECONVERGENT B1 ;  /* 0x0000000000017941 */ /* 0x000fea0003800200 */
.L_x_17:
[----:B------:R-:W-:-:S05]  /*1740*/  IMAD.IADD R24, R49, 0x1, -R46 ;  /* 0x0000000131187824 */ /* 0x000fca00078e0a2e */
[----:B------:R-:W-:-:S13]  /*1750*/  ISETP.GT.AND P1, PT, R24, 0x80, PT ;  /* 0x000000801800780c */ /* 0x000fda0003f24270 */
[----:B------:R-:W-:Y:S01]  /*1760*/  @P1 PLOP3.LUT P0, PT, PT, PT, PT, 0x8, 0x80 ;  /* 0x000000000080181c */ /* 0x000fe20003f0e170 */
[C---:B------:R-:W-:Y:S01]  /*1770*/  @P1 VIADD R27, R47.reuse, 0x2 ;  /* 0x000000022f1b1836 */ /* 0x040fe20000000000 */
[----:B------:R-:W-:Y:S01]  /*1780*/  @P1 IADD3 R46, PT, PT, R46, 0x100, RZ ;  /* 0x000001002e2e1810 */ /* 0x000fe20007ffe0ff */
[----:B------:R-:W-:-:S03]  /*1790*/  @P1 IMAD.WIDE.U32 R28, R47, 0x80, R100 ;  /* 0x000000802f1c1825 */ /* 0x000fc600078e0064 */
[----:B------:R-:W-:Y:S01]  /*17a0*/  ISETP.LT.OR P0, PT, R46, R49, P0 ;  /* 0x000000312e00720c */ /* 0x000fe20000701670 */
[C---:B------:R-:W-:Y:S01]  /*17b0*/  @P1 IMAD.WIDE.U32 R30, R47.reuse, 0x80, R102 ;  /* 0x000000802f1e1825 */ /* 0x040fe200078e0066 */
[----:B------:R-:W-:Y:S01]  /*17c0*/  @P1 IADD3 R47, PT, PT, R47, 0x4, RZ ;  /* 0x000000042f2f1810 */ /* 0x000fe20007ffe0ff */
[----:B------:R-:W2:Y:S02]  /*17d0*/  @P1 LDG.E.U16.CONSTANT R28, desc[UR6][R28.64] ;  /* 0x000000061c1c1981 */ /* 0x000ea4000c1e9500 */
[C---:B------:R-:W-:Y:S02]  /*17e0*/  @P1 IMAD.WIDE.U32 R24, R27.reuse, 0x80, R100 ;  /* 0x000000801b181825 */ /* 0x040fe400078e0064 */
[----:B------:R-:W3:Y:S02]  /*17f0*/  @P1 LDG.E.U16.CONSTANT R31, desc[UR6][R30.64] ;  /* 0x000000061e1f1981 */ /* 0x000ee4000c1e9500 */
[----:B------:R-:W-:Y:S02]  /*1800*/  @P1 IMAD.WIDE.U32 R26, R27, 0x80, R102 ;  /* 0x000000801b1a1825 */ /* 0x000fe400078e0066 */
[----:B------:R-:W4:Y:S02]  /*1810*/  @P1 LDG.E.U16.CONSTANT R24, desc[UR6][R24.64] ;  /* 0x0000000618181981 */ /* 0x000f24000c1e9500 */
[----:B------:R-:W-:-:S02]  /*1820*/  @P0 IMAD.WIDE.U32 R32, R47, 0x80, R100 ;  /* 0x000000802f200825 */ /* 0x000fc400078e0064 */
[----:B------:R-:W5:Y:S02]  /*1830*/  @P1 LDG.E.U16.CONSTANT R27, desc[UR6][R26.64] ;  /* 0x000000061a1b1981 */ /* 0x000f64000c1e9500 */
[----:B------:R-:W-:Y:S02]  /*1840*/  @P0 IMAD.WIDE.U32 R34, R47, 0x80, R102 ;  /* 0x000000802f220825 */ /* 0x000fe400078e0066 */
[----:B------:R-:W5:Y:S04]  /*1850*/  @P0 LDG.E.U16.CONSTANT R32, desc[UR6][R32.64] ;  /* 0x0000000620200981 */ /* 0x000f68000c1e9500 */
[----:B------:R-:W5:Y:S04]  /*1860*/  @P0 LDG.E.U16.CONSTANT R35, desc[UR6][R34.64] ;  /* 0x0000000622230981 */ /* 0x000f68000c1e9500 */
[----:B--2---:R-:W-:Y:S04]  /*1870*/  @P1 STS.U16 [R45], R28 ;  /* 0x0000001c2d001388 */ /* 0x004fe80000000400 */
[----:B---3--:R-:W-:Y:S04]  /*1880*/  @P1 STS.U16 [R44], R31 ;  /* 0x0000001f2c001388 */ /* 0x008fe80000000400 */
[----:B----4-:R0:W-:Y:S04]  /*1890*/  @P1 STS.U16 [R45+0x140], R24 ;  /* 0x000140182d001388 */ /* 0x0101e80000000400 */
[----:B-----5:R1:W-:Y:S01]  /*18a0*/  @P1 STS.U16 [R44+0x140], R27 ;  /* 0x0001401b2c001388 */ /* 0x0203e20000000400 */
[----:B0-----:R-:W-:Y:S01]  /*18b0*/  @P1 VIADD R45, R45, 0x280 ;  /* 0x000002802d2d1836 */ /* 0x001fe20000000000 */
[----:B-1----:R-:W-:-:S04]  /*18c0*/  @P1 IADD3 R44, PT, PT, R44, 0x280, RZ ;  /* 0x000002802c2c1810 */ /* 0x002fc80007ffe0ff */
[----:B------:R0:W-:Y:S04]  /*18d0*/  @P0 STS.U16 [R45], R32 ;  /* 0x000000202d000388 */ /* 0x0001e80000000400 */
[----:B------:R0:W-:Y:S02]  /*18e0*/  @P0 STS.U16 [R44], R35 ;  /* 0x000000232c000388 */ /* 0x0001e40000000400 */
.L_x_16:
[----:B------:R-:W-:Y:S05]  /*18f0*/  BSYNC.RECONVERGENT B0 ;  /* 0x0000000000007941 */ /* 0x000fea0003800200 */
.L_x_15:
[----:B------:R-:W-:Y:S01]  /*1900*/  ISETP.GT.AND P0, PT, R40, 0x9ff, PT ;  /* 0x000009ff2800780c */ /* 0x000fe20003f04270 */
[----:B------:R-:W-:-:S12]  /*1910*/  BSSY.RECONVERGENT B0, `(.L_x_20) ;  /* 0x000005f000007945 */ /* 0x000fd80003800200 */
[----:B------:R-:W-:Y:S05]  /*1920*/  @P0 BRA `(.L_x_21) ;  /* 0x0000000400740947 */ /* 0x000fea0003800000 */
[----:B------:R-:W-:Y:S01]  /*1930*/  ISETP.GE.U32.AND P0, PT, R42, 0x180, PT ;  /* 0x000001802a00780c */ /* 0x000fe20003f06070 */
[----:B------:R-:W-:Y:S01]  /*1940*/  BSSY.RECONVERGENT B1, `(.L_x_22) ;  /* 0x0000034000017945 */ /* 0x000fe20003800200 */
[----:B------:R-:W-:-:S11]  /*1950*/  LOP3.LUT P1, RZ, R43, 0x3, RZ, 0xc0, !PT ;  /* 0x000000032bff7812 */ /* 0x000fd6000782c0ff */
[----:B------:R-:W-:Y:S05]  /*1960*/  @!P0 BRA `(.L_x_23) ;  /* 0x0000000000c48947 */ /* 0x000fea0003800000 */
[----:B------:R-:W-:Y:S01]  /*1970*/  LOP3.LUT R43, R43, 0x3fffffc, RZ, 0xc0, !PT ;  /* 0x03fffffc2b2b7812 */ /* 0x000fe200078ec0ff */
[----:B------:R-:W-:-:S07]  /*1980*/  IMAD.MOV.U32 R24, RZ, RZ, RZ ;  /* 0x000000ffff187224 */ /* 0x000fce00078e00ff */
.L_x_24:
[C---:B------:R-:W-:Y:S01]  /*1990*/  IADD3 R27, PT, PT, R40.reuse, 0x80, RZ ;  /* 0x00000080281b7810 */ /* 0x040fe20007ffe0ff */
[C---:B------:R-:W-:Y:S01]  /*19a0*/  IMAD.HI R25, R40.reuse, 0x66666667, RZ ;  /* 0x6666666728197827 */ /* 0x040fe200078e02ff */
[----:B0-----:R-:W-:-:S03]  /*19b0*/  IADD3 R35, PT, PT, R40, 0x180, RZ ;  /* 0x0000018028237810 */ /* 0x001fc60007ffe0ff */
[----:B------:R-:W-:Y:S01]  /*19c0*/  VIADD R31, R40, 0x100 ;  /* 0x00000100281f7836 */ /* 0x000fe20000000000 */
[----:B-1----:R-:W-:Y:S01]  /*19d0*/  SHF.R.U32.HI R26, RZ, 0x1f, R25 ;  /* 0x0000001fff1a7819 */ /* 0x002fe20000011619 */
[----:B------:R-:W-:-:S03]  /*19e0*/  IMAD.HI R29, R27, 0x66666667, RZ ;  /* 0x666666671b1d7827 */ /* 0x000fc600078e02ff */
[----:B------:R-:W-:Y:S01]  /*19f0*/  LEA.HI.SX32 R26, R25, R26, 0x1b ;  /* 0x0000001a191a7211 */ /* 0x000fe200078fdaff */
        /* <DEDUP_REMOVED lines=9> */
[----:B------:R-:W-:Y:S01]  /*1a90*/  IMAD R26, R26, 0xa0, R73 ;  /* 0x000000a01a1a7824 */ /* 0x000fe200078e0249 */
[----:B------:R-:W-:Y:S01]  /*1aa0*/  LEA.HI.SX32 R38, R36, R37, 0x1b ;  /* 0x0000002524267211 */ /* 0x000fe200078fdaff */
[----:B------:R-:W-:Y:S01]  /*1ab0*/  IMAD R27, R30, -0x50, R27 ;  /* 0xffffffb01e1b7824 */ /* 0x000fe200078e021b */
[----:B------:R-:W-:Y:S01]  /*1ac0*/  IADD3 R40, PT, PT, R40, 0x200, RZ ;  /* 0x0000020028287810 */ /* 0x000fe20007ffe0ff */
[C---:B------:R-:W-:Y:S01]  /*1ad0*/  IMAD R32, R30.reuse, 0xa0, R85 ;  /* 0x000000a01e207824 */ /* 0x040fe200078e0255 */
[----:B------:R-:W-:Y:S01]  /*1ae0*/  LEA R26, R25, R26, 0x1 ;  /* 0x0000001a191a7211 */ /* 0x000fe200078e08ff */
[----:B------:R-:W-:-:S02]  /*1af0*/  IMAD R30, R30, 0xa0, R73 ;  /* 0x000000a01e1e7824 */ /* 0x000fc400078e0249 */
[C---:B------:R-:W-:Y:S02]  /*1b00*/  IMAD R31, R34.reuse, -0x50, R31 ;  /* 0xffffffb0221f7824 */ /* 0x040fe400078e021f */
[C---:B------:R-:W-:Y:S01]  /*1b10*/  IMAD R36, R34.reuse, 0xa0, R85 ;  /* 0x000000a022247824 */ /* 0x040fe200078e0255 */
[----:B------:R-:W-:Y:S01]  /*1b20*/  LEA R30, R27, R30, 0x1 ;  /* 0x0000001e1b1e7211 */ /* 0x000fe200078e08ff */
[----:B------:R-:W-:Y:S02]  /*1b30*/  IMAD R28, R25, 0x2, R28 ;  /* 0x00000002191c7824 */ /* 0x000fe400078e021c */
[----:B------:R-:W-:Y:S02]  /*1b40*/  IMAD R34, R34, 0xa0, R73 ;  /* 0x000000a022227824 */ /* 0x000fe400078e0249 */
[C---:B------:R-:W-:Y:S01]  /*1b50*/  IMAD R35, R38.reuse, -0x50, R35 ;  /* 0xffffffb026237824 */ /* 0x040fe200078e0223 */
[----:B------:R1:W-:Y:S01]  /*1b60*/  STS.U16 [R28], RZ ;  /* 0x000000ff1c007388 */ /* 0x0003e20000000400 */
[C---:B------:R-:W-:Y:S01]  /*1b70*/  IMAD R42, R38.reuse, 0xa0, R85 ;  /* 0x000000a0262a7824 */ /* 0x040fe200078e0255 */
[----:B------:R-:W-:Y:S01]  /*1b80*/  LEA R34, R31, R34, 0x1 ;  /* 0x000000221f227211 */ /* 0x000fe200078e08ff */
[----:B------:R-:W-:Y:S01]  /*1b90*/  IMAD R38, R38, 0xa0, R73 ;  /* 0x000000a026267824 */ /* 0x000fe200078e0249 */
[----:B------:R1:W-:Y:S01]  /*1ba0*/  STS.U16 [R26], RZ ;  /* 0x000000ff1a007388 */ /* 0x0003e20000000400 */
[----:B------:R-:W-:-:S02]  /*1bb0*/  IMAD R32, R27, 0x2, R32 ;  /* 0x000000021b207824 */ /* 0x000fc400078e0220 */
[----:B------:R-:W-:Y:S01]  /*1bc0*/  IMAD R36, R31, 0x2, R36 ;  /* 0x000000021f247824 */ /* 0x000fe200078e0224 */
[C---:B------:R-:W-:Y:S01]  /*1bd0*/  LEA R38, R35.reuse, R38, 0x1 ;  /* 0x0000002623267211 */ /* 0x040fe200078e08ff */
[----:B------:R-:W-:Y:S01]  /*1be0*/  IMAD R42, R35, 0x2, R42 ;  /* 0x00000002232a7824 */ /* 0x000fe200078e022a */
[----:B------:R1:W-:Y:S01]  /*1bf0*/  STS.U16 [R32], RZ ;  /* 0x000000ff20007388 */ /* 0x0003e20000000400 */
[----:B------:R-:W-:-:S03]  /*1c00*/  VIADD R24, R24, 0x4 ;  /* 0x0000000418187836 */ /* 0x000fc60000000000 */
[----:B------:R1:W-:Y:S02]  /*1c10*/  STS.U16 [R30], RZ ;  /* 0x000000ff1e007388 */ /* 0x0003e40000000400 */
[----:B------:R-:W-:Y:S02]  /*1c20*/  ISETP.NE.AND P0, PT, R24, R43, PT ;  /* 0x0000002b1800720c */ /* 0x000fe40003f05270 */
[----:B------:R1:W-:Y:S04]  /*1c30*/  STS.U16 [R36], RZ ;  /* 0x000000ff24007388 */ /* 0x0003e80000000400 */
[----:B------:R1:W-:Y:S04]  /*1c40*/  STS.U16 [R34], RZ ;  /* 0x000000ff22007388 */ /* 0x0003e80000000400 */
[----:B------:R1:W-:Y:S04]  /*1c50*/  STS.U16 [R42], RZ ;  /* 0x000000ff2a007388 */ /* 0x0003e80000000400 */
[----:B------:R1:W-:Y:S01]  /*1c60*/  STS.U16 [R38], RZ ;  /* 0x000000ff26007388 */ /* 0x0003e20000000400 */
[----:B------:R-:W-:Y:S05]  /*1c70*/  @P0 BRA `(.L_x_24) ;  /* 0xfffffffc00440947 */ /* 0x000fea000383ffff */
.L_x_23:
[----:B------:R-:W-:Y:S05]  /*1c80*/  BSYNC.RECONVERGENT B1 ;  /* 0x0000000000017941 */ /* 0x000fea0003800200 */
.L_x_22:
[----:B------:R-:W-:Y:S05]  /*1c90*/  @!P1 BRA `(.L_x_21) ;  /* 0x0000000000989947 */ /* 0x000fea0003800000 */
[C---:B------:R-:W-:Y:S01]  /*1ca0*/  LOP3.LUT P1, RZ, R41.reuse, 0x180, RZ, 0xc0, !PT ;  /* 0x0000018029ff7812 */ /* 0x040fe2000782c0ff */
[----:B------:R-:W-:Y:S01]  /*1cb0*/  BSSY.RECONVERGENT B1, `(.L_x_25) ;  /* 0x0000019000017945 */ /* 0x000fe20003800200 */
[----:B------:R-:W-:-:S11]  /*1cc0*/  LOP3.LUT P0, RZ, R41, 0x80, RZ, 0xc0, !PT ;  /* 0x0000008029ff7812 */ /* 0x000fd6000780c0ff */
[----:B------:R-:W-:Y:S05]  /*1cd0*/  @!P1 BRA `(.L_x_26) ;  /* 0x0000000000589947 */ /* 0x000fea0003800000 */
[C---:B------:R-:W-:Y:S02]  /*1ce0*/  VIADD R27, R40.reuse, 0x80 ;  /* 0x00000080281b7836 */ /* 0x040fe40000000000 */
[----:B------:R-:W-:-:S04]  /*1cf0*/  IMAD.HI R24, R40, 0x66666667, RZ ;  /* 0x6666666728187827 */ /* 0x000fc800078e02ff */
[----:B-1----:R-:W-:Y:S01]  /*1d00*/  IMAD.HI R26, R27, 0x66666667, RZ ;  /* 0x666666671b1a7827 */ /* 0x002fe200078e02ff */
[----:B------:R-:W-:-:S04]  /*1d10*/  SHF.R.U32.HI R25, RZ, 0x1f, R24 ;  /* 0x0000001fff197819 */ /* 0x000fc80000011618 */
[----:B------:R-:W-:Y:S02]  /*1d20*/  SHF.R.U32.HI R29, RZ, 0x1f, R26 ;  /* 0x0000001fff1d7819 */ /* 0x000fe4000001161a */
[----:B------:R-:W-:Y:S02]  /*1d30*/  LEA.HI.SX32 R24, R24, R25, 0x1b ;  /* 0x0000001918187211 */ /* 0x000fe400078fdaff */
[----:B------:R-:W-:-:S03]  /*1d40*/  LEA.HI.SX32 R28, R26, R29, 0x1b ;  /* 0x0000001d1a1c7211 */ /* 0x000fc600078fdaff */
[----:B------:R-:W-:Y:S01]  /*1d50*/  IMAD R25, R24, -0x50, R40 ;  /* 0xffffffb018197824 */ /* 0x000fe200078e0228 */
[----:B------:R-:W-:Y:S01]  /*1d60*/  IADD3 R40, PT, PT, R40, 0x100, RZ ;  /* 0x0000010028287810 */ /* 0x000fe20007ffe0ff */
[C---:B------:R-:W-:Y:S02]  /*1d70*/  IMAD R26, R24.reuse, 0xa0, R85 ;  /* 0x000000a0181a7824 */ /* 0x040fe400078e0255 */
[----:B------:R-:W-:Y:S02]  /*1d80*/  IMAD R24, R24, 0xa0, R73 ;  /* 0x000000a018187824 */ /* 0x000fe400078e0249 */
[C---:B------:R-:W-:Y:S01]  /*1d90*/  IMAD R27, R28.reuse, -0x50, R27 ;  /* 0xffffffb01c1b7824 */ /* 0x040fe200078e021b */
[----:B------:R-:W-:Y:S01]  /*1da0*/  LEA R26, R25, R26, 0x1 ;  /* 0x0000001a191a7211 */ /* 0x000fe200078e08ff */
[C---:B------:R-:W-:Y:S02]  /*1db0*/  IMAD R30, R28.reuse, 0xa0, R85 ;  /* 0x000000a01c1e7824 */ /* 0x040fe400078e0255 */
[----:B------:R-:W-:-:S02]  /*1dc0*/  IMAD R28, R28, 0xa0, R73 ;  /* 0x000000a01c1c7824 */ /* 0x000fc400078e0249 */
[----:B------:R-:W-:Y:S01]  /*1dd0*/  IMAD R24, R25, 0x2, R24 ;  /* 0x0000000219187824 */ /* 0x000fe200078e0218 */
[C---:B------:R-:W-:Y:S01]  /*1de0*/  LEA R30, R27.reuse, R30, 0x1 ;  /* 0x0000001e1b1e7211 */ /* 0x040fe200078e08ff */
[----:B------:R-:W-:Y:S01]  /*1df0*/  IMAD R28, R27, 0x2, R28 ;  /* 0x000000021b1c7824 */ /* 0x000fe200078e021c */
[----:B------:R2:W-:Y:S04]  /*1e00*/  STS.U16 [R26], RZ ;  /* 0x000000ff1a007388 */ /* 0x0005e80000000400 */
[----:B------:R2:W-:Y:S04]  /*1e10*/  STS.U16 [R24], RZ ;  /* 0x000000ff18007388 */ /* 0x0005e80000000400 */
[----:B------:R2:W-:Y:S04]  /*1e20*/  STS.U16 [R30], RZ ;  /* 0x000000ff1e007388 */ /* 0x0005e80000000400 */
[----:B------:R2:W-:Y:S02]  /*1e30*/  STS.U16 [R28], RZ ;  /* 0x000000ff1c007388 */ /* 0x0005e40000000400 */
.L_x_26:
[----:B------:R-:W-:Y:S05]  /*1e40*/  BSYNC.RECONVERGENT B1 ;  /* 0x0000000000017941 */ /* 0x000fea0003800200 */
.L_x_25:
[----:B------:R-:W-:Y:S05]  /*1e50*/  @P0 BRA `(.L_x_21) ;  /* 0x0000000000280947 */ /* 0x000fea0003800000 */
[----:B--2---:R-:W-:-:S05]  /*1e60*/  IMAD.HI R24, R40, 0x66666667, RZ ;  /* 0x6666666728187827 */ /* 0x004fca00078e02ff */
[----:B------:R-:W-:-:S04]  /*1e70*/  SHF.R.U32.HI R25, RZ, 0x1f, R24 ;  /* 0x0000001fff197819 */ /* 0x000fc80000011618 */
[----:B------:R-:W-:-:S05]  /*1e80*/  LEA.HI.SX32 R24, R24, R25, 0x1b ;  /* 0x0000001918187211 */ /* 0x000fca00078fdaff */
[C---:B------:R-:W-:Y:S02]  /*1e90*/  IMAD R40, R24.reuse, -0x50, R40 ;  /* 0xffffffb018287824 */ /* 0x040fe400078e0228 */
[C---:B------:R-:W-:Y:S02]  /*1ea0*/  IMAD R25, R24.reuse, 0xa0, R85 ;  /* 0x000000a018197824 */ /* 0x040fe400078e0255 */
[----:B------:R-:W-:Y:S02]  /*1eb0*/  IMAD R27, R24, 0xa0, R73 ;  /* 0x000000a0181b7824 */ /* 0x000fe400078e0249 */
[----:B------:R-:W-:-:S03]  /*1ec0*/  IMAD R25, R40, 0x2, R25 ;  /* 0x0000000228197824 */ /* 0x000fc600078e0219 */
[----:B------:R-:W-:Y:S02]  /*1ed0*/  LEA R27, R40, R27, 0x1 ;  /* 0x0000001b281b7211 */ /* 0x000fe400078e08ff */
[----:B------:R3:W-:Y:S04]  /*1ee0*/  STS.U16 [R25], RZ ;  /* 0x000000ff19007388 */ /* 0x0007e80000000400 */
[----:B------:R3:W-:Y:S02]  /*1ef0*/  STS.U16 [R27], RZ ;  /* 0x000000ff1b007388 */ /* 0x0007e40000000400 */
.L_x_21:
[----:B------:R-:W-:Y:S05]  /*1f00*/  BSYNC.RECONVERGENT B0 ;  /* 0x0000000000007941 */ /* 0x000fea0003800200 */
.L_x_20:
[----:B------:R-:W-:Y:S01]  /*1f10*/  ISETP.GE.AND P0, PT, R92, R99, PT ;  /* 0x000000635c00720c */ /* 0x000fe20003f06270 */
[----:B------:R-:W-:Y:S01]  /*1f20*/  BAR.SYNC.DEFER_BLOCKING 0x0 ;  /* 0x0000000000007b1d */ /* 0x000fe20000010000 */
[-C--:B------:R-:W-:Y:S02]  /*1f30*/  ISETP.GE.AND P6, PT, R98, R95.reuse, PT ;  /* 0x0000005f6200720c */ /* 0x080fe40003fc6270 */
[----:B-1----:R-:W-:Y:S02]  /*1f40*/  CS2R R42, SRZ ;  /* 0x00000000002a7805 */ /* 0x002fe4000001ff00 */
[----:B------:R-:W-:Y:S02]  /*1f50*/  ISETP.GT.AND P0, PT, R97, R94, !P0 ;  /* 0x0000005e6100720c */ /* 0x000fe40004704270 */
[----:B------:R-:W-:Y:S02]  /*1f60*/  CS2R R40, SRZ ;  /* 0x0000000000287805 */ /* 0x000fe4000001ff00 */
[----:B------:R-:W-:-:S02]  /*1f70*/  ISETP.GE.AND P5, PT, R64, R95, PT ;  /* 0x0000005f4000720c */ /* 0x000fc40003fa6270 */
[----:B------:R-:W-:Y:S02]  /*1f80*/  CS2R R46, SRZ ;  /* 0x00000000002e7805 */ /* 0x000fe4000001ff00 */
[-C--:B------:R-:W-:Y:S02]  /*1f90*/  ISETP.GE.AND P4, PT, R61, R95.reuse, PT ;  /* 0x0000005f3d00720c */ /* 0x080fe40003f86270 */
[----:B0-----:R-:W-:Y:S02]  /*1fa0*/  CS2R R44, SRZ ;  /* 0x00000000002c7805 */ /* 0x001fe4000001ff00 */
[-C--:B------:R-:W-:Y:S02]  /*1fb0*/  ISETP.GE.AND P3, PT, R19, R95.reuse, PT ;  /* 0x0000005f1300720c */ /* 0x080fe40003f66270 */
[-C--:B------:R-:W-:Y:S02]  /*1fc0*/  ISETP.GE.AND P2, PT, R57, R95.reuse, PT ;  /* 0x0000005f3900720c */ /* 0x080fe40003f46270 */
[----:B------:R-:W-:Y:S01]  /*1fd0*/  ISETP.GE.AND P1, PT, R56, R95, PT ;  /* 0x0000005f3800720c */ /* 0x000fe20003f26270 */
[----:B------:R-:W-:-:S12]  /*1fe0*/  @!P0 BRA `(.L_x_27) ;  /* 0x0000000000988947 */ /* 0x000fd80003800000 */
[----:B--2---:R-:W0:Y:S01]  /*1ff0*/  S2R R26, SR_LANEID ;  /* 0x00000000001a7919 */ /* 0x004e220000000000 */
[----:B------:R-:W-:Y:S05]  /*2000*/  WARPSYNC.ALL ;  /* 0x0000000000007948 */ /* 0x000fea0003800000 */
[--C-:B0-----:R-:W-:Y:S02]  /*2010*/  SHF.R.U32.HI R24, RZ, 0x3, R26.reuse ;  /* 0x00000003ff187819 */ /* 0x101fe4000001161a */
[----:B---3--:R-:W-:Y:S02]  /*2020*/  LOP3.LUT R25, R26, 0x7, RZ, 0xc0, !PT ;  /* 0x000000071a197812 */ /* 0x008fe400078ec0ff */
[----:B------:R-:W-:Y:S01]  /*2030*/  SHF.R.U32.HI R26, RZ, 0x4, R26 ;  /* 0x00000004ff1a7819 */ /* 0x000fe2000001161a */
[C---:B------:R-:W-:Y:S01]  /*2040*/  IMAD.SHL.U32 R28, R24.reuse, 0x8, RZ ;  /* 0x00000008181c7824 */ /* 0x040fe200078e00ff */
[----:B------:R-:W-:-:S03]  /*2050*/  SHF.L.U32 R24, R24, 0x3, RZ ;  /* 0x0000000318187819 */ /* 0x000fc600000006ff */
[--C-:B------:R-:W-:Y:S01]  /*2060*/  IMAD R27, R26, 0x8, R25.reuse ;  /* 0x000000081a1b7824 */ /* 0x100fe200078e0219 */
[----:B------:R-:W-:Y:S02]  /*2070*/  LOP3.LUT R24, R24, 0x8, RZ, 0xe2, !PT ;  /* 0x0000000818187812 */ /* 0x000fe400078ee2ff */
[----:B------:R-:W-:Y:S02]  /*2080*/  LOP3.LUT R25, R28, 0x8, R25, 0xe2, !PT ;  /* 0x000000081c197812 */ /* 0x000fe400078ee219 */
[----:B------:R-:W-:Y:S01]  /*2090*/  SHF.L.U32 R26, R26, 0x3, RZ ;  /* 0x000000031a1a7819 */ /* 0x000fe200000006ff */
[----:B------:R-:W-:-:S04]  /*20a0*/  IMAD R52, R27, 0x50, R24 ;  /* 0x000000501b347824 */ /* 0x000fc800078e0218 */
[----:B------:R-:W-:Y:S01]  /*20b0*/  IMAD R53, R25, 0x50, R26 ;  /* 0x0000005019357824 */ /* 0x000fe200078e021a */
[C---:B------:R-:W-:Y:S02]  /*20c0*/  LEA R48, R52.reuse, R84, 0x1 ;  /* 0x0000005434307211 */ /* 0x040fe400078e08ff */
[C---:B------:R-:W-:Y:S01]  /*20d0*/  LEA R28, R52.reuse, R79, 0x1 ;  /* 0x0000004f341c7211 */ /* 0x040fe200078e08ff */
[C---:B------:R-:W-:Y:S01]  /*20e0*/  IMAD.U32 R40, R53.reuse, 0x2, R86 ;  /* 0x0000000235287824 */ /* 0x040fe200078e0056 */
[C---:B------:R-:W-:Y:S01]  /*20f0*/  LEA R36, R52.reuse, R77, 0x1 ;  /* 0x0000004d34247211 */ /* 0x040fe200078e08ff */
[C---:B------:R-:W-:Y:S01]  /*2100*/  IMAD.U32 R24, R53.reuse, 0x2, R80 ;  /* 0x0000000235187824 */ /* 0x040fe200078e0050 */
[----:B------:R-:W-:Y:S01]  /*2110*/  LDSM.16.M88.4 R48, [R48] ;  /* 0x000000003030783b */ /* 0x000fe20000000200 */
[C---:B------:R-:W-:Y:S01]  /*2120*/  IMAD.U32 R32, R53.reuse, 0x2, R78 ;  /* 0x0000000235207824 */ /* 0x040fe200078e004e */
[----:B------:R-:W-:Y:S02]  /*2130*/  LEA R52, R52, R75, 0x1 ;  /* 0x0000004b34347211 */ /* 0x000fe400078e08ff */
[----:B------:R-:W0:Y:S04]  /*2140*/  LDSM.16.M88.4 R40, [R40] ;  /* 0x000000002828783b */ /* 0x000e280000000200 */
[----:B------:R-:W-:Y:S04]  /*2150*/  LDSM.16.M88.4 R24, [R24] ;  /* 0x000000001818783b */ /* 0x000fe80000000200 */
[----:B------:R-:W1:Y:S04]  /*2160*/  LDSM.16.M88.4 R28, [R28] ;  /* 0x000000001c1c783b */ /* 0x000e680000000200 */
[----:B------:R-:W-:Y:S04]  /*2170*/  LDSM.16.M88.4 R32, [R32] ;  /* 0x000000002020783b */ /* 0x000fe80000000200 */
[----:B------:R-:W2:Y:S01]  /*2180*/  LDSM.16.M88.4 R36, [R36] ;  /* 0x000000002424783b */ /* 0x000ea20000000200 */
[----:B0-----:R-:W-:Y:S01]  /*2190*/  HMMA.16816.F32 R44, R40, R48, RZ ;  /* 0x00000030282c723c */ /* 0x001fe200000018ff */
[----:B------:R-:W-:-:S02]  /*21a0*/  IMAD.U32 R48, R53, 0x2, R76 ;  /* 0x0000000235307824 */ /* 0x000fc400078e004c */
[----:B------:R-:W-:Y:S05]  /*21b0*/  LDSM.16.M88.4 R52, [R52] ;  /* 0x000000003434783b */ /* 0x000fea0000000200 */
[----:B------:R-:W-:Y:S01]  /*21c0*/  HMMA.16816.F32 R40, R40, R50, RZ ;  /* 0x000000322828723c */ /* 0x000fe200000018ff */
[----:B------:R-:W0:Y:S11]  /*21d0*/  LDSM.16.M88.4 R48, [R48] ;  /* 0x000000003030783b */ /* 0x000e360000000200 */
[C---:B-1----:R-:W-:Y:S08]  /*21e0*/  HMMA.16816.F32 R44, R24.reuse, R28, R44 ;  /* 0x0000001c182c723c */ /* 0x042ff0000000182c */
[----:B------:R-:W-:-:S12]  /*21f0*/  HMMA.16816.F32 R40, R24, R30, R40 ;  /* 0x0000001e1828723c */ /* 0x000fd80000001828 */
[C---:B--2---:R-:W-:Y:S08]  /*2200*/  HMMA.16816.F32 R44, R32.reuse, R36, R44 ;  /* 0x00000024202c723c */ /* 0x044ff0000000182c */
[----:B------:R-:W-:-:S12]  /*2210*/  HMMA.16816.F32 R40, R32, R38, R40 ;  /* 0x000000262028723c */ /* 0x000fd80000001828 */
[C---:B0-----:R-:W-:Y:S08]  /*2220*/  HMMA.16816.F32 R44, R48.reuse, R52, R44 ;  /* 0x00000034302c723c */ /* 0x041ff0000000182c */
[----:B------:R-:W-:-:S15]  /*2230*/  HMMA.16816.F32 R40, R48, R54, R40 ;  /* 0x000000363028723c */ /* 0x000fde0000001828 */
[----:B------:R-:W-:-:S05]  /*2240*/  NOP ;  /* 0x0000000000007918 */ /* 0x000fca0000000000 */
.L_x_27:
[----:B------:R-:W-:Y:S05]  /*2250*/  WARPSYNC.ALL ;  /* 0x0000000000007948 */ /* 0x000fea0003800000 */
[----:B------:R0:W-:Y:S01]  /*2260*/  @!P6 STS [R74], RZ ;  /* 0x000000ff4a00e388 */ /* 0x0001e20000000800 */
[----:B------:R-:W-:-:S03]  /*2270*/  ISETP.GE.AND P6, PT, R23, R95, PT ;  /* 0x0000005f1700720c */ /* 0x000fc60003fc6270 */
[----:B------:R0:W-:Y:S01]  /*2280*/  @!P5 STS [R63], RZ ;  /* 0x000000ff3f00d388 */ /* 0x0001e20000000800 */
[----:B------:R-:W-:-:S03]  /*2290*/  ISETP.GE.AND P5, PT, R22, R95, PT ;  /* 0x0000005f1600720c */ /* 0x000fc60003fa6270 */
[----:B------:R0:W-:Y:S04]  /*22a0*/  @!P4 STS [R60], RZ ;  /* 0x000000ff3c00c388 */ /* 0x0001e80000000800 */
[----:B------:R0:W-:Y:S04]  /*22b0*/  @!P3 STS [R8], RZ ;  /* 0x000000ff0800b388 */ /* 0x0001e80000000800 */
[----:B------:R0:W-:Y:S04]  /*22c0*/  @!P2 STS [R7], RZ ;  /* 0x000000ff0700a388 */ /* 0x0001e80000000800 */
[----:B------:R0:W-:Y:S04]  /*22d0*/  @!P1 STS [R6], RZ ;  /* 0x000000ff06009388 */ /* 0x0001e80000000800 */
[----:B------:R0:W-:Y:S04]  /*22e0*/  @!P6 STS [R5], RZ ;  /* 0x000000ff0500e388 */ /* 0x0001e80000000800 */
[----:B------:R0:W-:Y:S01]  /*22f0*/  @!P5 STS [R4], RZ ;  /* 0x000000ff0400d388 */ /* 0x0001e20000000800 */
[----:B------:R-:W-:Y:S06]  /*2300*/  BAR.SYNC.DEFER_BLOCKING 0x0 ;  /* 0x0000000000007b1d */ /* 0x000fec0000010000 */
[----:B------:R-:W-:Y:S05]  /*2310*/  @!P0 BRA `(.L_x_28) ;  /* 0x0000000000288947 */ /* 0x000fea0003800000 */
[----:B---3--:R-:W2:Y:S01]  /*2320*/  S2R R25, SR_LANEID ;  /* 0x0000000000197919 */ /* 0x008ea20000000000 */
[----:B------:R-:W-:Y:S05]  /*2330*/  WARPSYNC.ALL ;  /* 0x0000000000007948 */ /* 0x000fea0003800000 */
[----:B--2---:R-:W-:Y:S02]  /*2340*/  SHF.R.U32.HI R24, RZ, 0x2, R25 ;  /* 0x00000002ff187819 */ /* 0x004fe40000011619 */
[----:B------:R-:W-:-:S05]  /*2350*/  LOP3.LUT R25, R25, 0x3, RZ, 0xc0, !PT ;  /* 0x0000000319197812 */ /* 0x000fca00078ec0ff */
[----:B------:R-:W-:-:S05]  /*2360*/  IMAD R24, R24, 0x10, R25 ;  /* 0x0000001018187824 */ /* 0x000fca00078e0219 */
[----:B------:R-:W-:-:S05]  /*2370*/  LEA R24, R24, R83, 0x3 ;  /* 0x0000005318187211 */ /* 0x000fca00078e18ff */
[----:B------:R1:W-:Y:S04]  /*2380*/  STS.64 [R24], R44 ;  /* 0x0000002c18007388 */ /* 0x0003e80000000a00 */
[----:B------:R1:W-:Y:S04]  /*2390*/  STS.64 [R24+0x400], R46 ;  /* 0x0004002e18007388 */ /* 0x0003e80000000a00 */
[----:B------:R1:W-:Y:S04]  /*23a0*/  STS.64 [R24+0x20], R40 ;  /* 0x0000202818007388 */ /* 0x0003e80000000a00 */
[----:B------:R1:W-:Y:S02]  /*23b0*/  STS.64 [R24+0x420], R42 ;  /* 0x0004202a18007388 */ /* 0x0003e40000000a00 */
.L_x_28:
[----:B------:R-:W-:Y:S01]  /*23c0*/  ISETP.GE.AND P1, PT, R90, R95, PT ;  /* 0x0000005f5a00720c */ /* 0x000fe20003f26270 */
[----:B------:R-:W-:Y:S05]  /*23d0*/  WARPSYNC.ALL ;  /* 0x0000000000007948 */ /* 0x000fea0003800000 */
[----:B------:R-:W-:Y:S06]  /*23e0*/  BAR.SYNC.DEFER_BLOCKING 0x0 ;  /* 0x0000000000007b1d */ /* 0x000fec0000010000 */
[----:B------:R-:W-:Y:S04]  /*23f0*/  BSSY.RECONVERGENT B0, `(.L_x_29) ;  /* 0x0000117000007945 */ /* 0x000fe80003800200 */
[----:B------:R-:W-:Y:S05]  /*2400*/  @P1 BRA `(.L_x_30) ;  /* 0x0000001000541947 */ /* 0x000fea0003800000 */
[----:B------:R-:W-:Y:S01]  /*2410*/  ISETP.GE.AND P1, PT, R99, 0x1, PT ;  /* 0x000000016300780c */ /* 0x000fe20003f26270 */
[----:B-1----:R-:W-:-:S12]  /*2420*/  IMAD.MOV.U32 R41, RZ, RZ, -0x800000 ;  /* 0xff800000ff297424 */ /* 0x002fd800078e00ff */
[----:B------:R-:W-:Y:S05]  /*2430*/  @!P1 BRA `(.L_x_31) ;  /* 0x0000000400049947 */ /* 0x000fea0003800000 */
[----:B------:R-:W-:Y:S01]  /*2440*/  ISETP.GE.U32.AND P1, PT, R105, 0xf, PT ;  /* 0x0000000f6900780c */ /* 0x000fe20003f26070 */
[----:B------:R-:W-:Y:S01]  /*2450*/  IMAD.MOV.U32 R40, RZ, RZ, RZ ;  /* 0x000000ffff287224 */ /* 0x000fe200078e00ff */
[----:B------:R-:W-:Y:S02]  /*2460*/  ISETP.NE.AND P2, PT, R108, RZ, PT ;  /* 0x000000ff6c00720c */ /* 0x000fe40003f45270 */
[----:B------:R-:W-:-:S09]  /*2470*/  MOV R41, 0xff800000 ;  /* 0xff80000000297802 */ /* 0x000fd20000000f00 */
[----:B------:R-:W-:Y:S05]  /*2480*/  @!P1 BRA `(.L_x_32) ;  /* 0x00000000004c9947 */ /* 0x000fea0003800000 */
[----:B------:R-:W-:Y:S01]  /*2490*/  IADD3 R40, PT, PT, -R108, R99, RZ ;  /* 0x000000636c287210 */ /* 0x000fe20007ffe1ff */
[----:B------:R-:W-:Y:S01]  /*24a0*/  IMAD.MOV.U32 R41, RZ, RZ, -0x800000 ;  /* 0xff800000ff297424 */ /* 0x000fe200078e00ff */
[----:B------:R-:W-:-:S07]  /*24b0*/  MOV R42, RZ ;  /* 0x000000ff002a7202 */ /* 0x000fce0000000f00 */
.L_x_33:
[C---:B------:R-:W-:Y:S01]  /*24c0*/  IMAD R43, R42.reuse, 0x4, R15 ;  /* 0x000000042a2b7824 */ /* 0x040fe200078e020f */
[----:B------:R-:W-:-:S04]  /*24d0*/  IADD3 R42, PT, PT, R42, 0x10, RZ ;  /* 0x000000102a2a7810 */ /* 0x000fc80007ffe0ff */
[----:B--23--:R-:W1:Y:S01]  /*24e0*/  LDS.128 R24, [R43] ;  /* 0x000000002b187984 */ /* 0x00ce620000000c00 */
[----:B------:R-:W-:-:S03]  /*24f0*/  ISETP.NE.AND P1, PT, R42, R40, PT ;  /* 0x000000282a00720c */ /* 0x000fc60003f25270 */
[----:B------:R-:W2:Y:S04]  /*2500*/  LDS.128 R28, [R43+0x10] ;  /* 0x000010002b1c7984 */ /* 0x000ea80000000c00 */
[----:B------:R-:W3:Y:S04]  /*2510*/  LDS.128 R32, [R43+0x20] ;  /* 0x000020002b207984 */ /* 0x000ee80000000c00 */
[----:B------:R-:W4:Y:S01]  /*2520*/  LDS.128 R36, [R43+0x30] ;  /* 0x000030002b247984 */ /* 0x000f220000000c00 */
[----:B-1----:R-:W-:-:S04]  /*2530*/  FMNMX3 R24, R41, R24, R25, !PT ;  /* 0x0000001829187276 */ /* 0x002fc80007800019 */
[----:B------:R-:W-:-:S04]  /*2540*/  FMNMX3 R24, R24, R26, R27, !PT ;  /* 0x0000001a18187276 */ /* 0x000fc8000780001b */
[----:B--2---:R-:W-:-:S04]  /*2550*/  FMNMX3 R24, R24, R28, R29, !PT ;  /* 0x0000001c18187276 */ /* 0x004fc8000780001d */
[----:B------:R-:W-:-:S04]  /*2560*/  FMNMX3 R24, R24, R30, R31, !PT ;  /* 0x0000001e18187276 */ /* 0x000fc8000780001f */
[----:B---3--:R-:W-:-:S04]  /*2570*/  FMNMX3 R24, R24, R32, R33, !PT ;  /* 0x0000002018187276 */ /* 0x008fc80007800021 */
[----:B------:R-:W-:-:S04]  /*2580*/  FMNMX3 R24, R24, R34, R35, !PT ;  /* 0x0000002218187276 */ /* 0x000fc80007800023 */
[----:B----4-:R-:W-:-:S04]  /*2590*/  FMNMX3 R24, R24, R36, R37, !PT ;  /* 0x0000002418187276 */ /* 0x010fc80007800025 */
[----:B------:R-:W-:Y:S01]  /*25a0*/  FMNMX3 R41, R24, R38, R39, !PT ;  /* 0x0000002618297276 */ /* 0x000fe20007800027 */
[----:B------:R-:W-:Y:S06]  /*25b0*/  @P1 BRA `(.L_x_33) ;  /* 0xfffffffc00c01947 */ /* 0x000fec000383ffff */
.L_x_32:
[----:B------:R-:W-:Y:S05]  /*25c0*/  @!P2 BRA `(.L_x_31) ;  /* 0x0000000000a0a947 */ /* 0x000fea0003800000 */
[----:B------:R-:W-:Y:S02]  /*25d0*/  ISETP.GE.U32.AND P1, PT, R108, 0x8, PT ;  /* 0x000000086c00780c */ /* 0x000fe40003f26070 */
[----:B------:R-:W-:-:S11]  /*25e0*/  ISETP.NE.AND P2, PT, R107, RZ, PT ;  /* 0x000000ff6b00720c */ /* 0x000fd60003f45270 */
[----:B------:R-:W-:Y:S05]  /*25f0*/  @!P1 BRA `(.L_x_34) ;  /* 0x0000000000389947 */ /* 0x000fea0003800000 */
[C---:B--2---:R-:W-:Y:S01]  /*2600*/  IMAD R24, R40.reuse, 0x4, R15 ;  /* 0x0000000428187824 */ /* 0x044fe200078e020f */
[----:B------:R-:W-:-:S04]  /*2610*/  IADD3 R40, PT, PT, R40, 0x8, RZ ;  /* 0x0000000828287810 */ /* 0x000fc80007ffe0ff */
[----:B------:R-:W-:Y:S04]  /*2620*/  LDS R26, [R24] ;  /* 0x00000000181a7984 */ /* 0x000fe80000000800 */
[----:B---3--:R-:W1:Y:S04]  /*2630*/  LDS R25, [R24+0x4] ;  /* 0x0000040018197984 */ /* 0x008e680000000800 */
[----:B------:R-:W-:Y:S04]  /*2640*/  LDS R28, [R24+0x8] ;  /* 0x00000800181c7984 */ /* 0x000fe80000000800 */
[----:B------:R-:W2:Y:S04]  /*2650*/  LDS R27, [R24+0xc] ;  /* 0x00000c00181b7984 */ /* 0x000ea80000000800 */
[----:B------:R-:W-:Y:S04]  /*2660*/  LDS R30, [R24+0x10] ;  /* 0x00001000181e7984 */ /* 0x000fe80000000800 */
[----:B------:R-:W3:Y:S04]  /*2670*/  LDS R29, [R24+0x14] ;  /* 0x00001400181d7984 */ /* 0x000ee80000000800 */
[----:B------:R-:W-:Y:S04]  /*2680*/  LDS R32, [R24+0x18] ;  /* 0x0000180018207984 */ /* 0x000fe80000000800 */
[----:B------:R-:W4:Y:S01]  /*2690*/  LDS R31, [R24+0x1c] ;  /* 0x00001c00181f7984 */ /* 0x000f220000000800 */
[----:B-1----:R-:W-:-:S04]  /*26a0*/  FMNMX3 R25, R41, R26, R25, !PT ;  /* 0x0000001a29197276 */ /* 0x002fc80007800019 */
[----:B--2---:R-:W-:-:S04]  /*26b0*/  FMNMX3 R25, R25, R28, R27, !PT ;  /* 0x0000001c19197276 */ /* 0x004fc8000780001b */
[----:B---3--:R-:W-:-:S04]  /*26c0*/  FMNMX3 R25, R25, R30, R29, !PT ;  /* 0x0000001e19197276 */ /* 0x008fc8000780001d */
[----:B----4-:R-:W-:-:S07]  /*26d0*/  FMNMX3 R41, R25, R32, R31, !PT ;  /* 0x0000002019297276 */ /* 0x010fce000780001f */
.L_x_34:
        /* <DEDUP_REMOVED lines=9> */
[----:B------:R-:W2:Y:S01]  /*2770*/  LDS R27, [R24+0xc] ;  /* 0x00000c00181b7984 */ /* 0x000ea20000000800 */
[----:B-1----:R-:W-:-:S04]  /*2780*/  FMNMX3 R25, R41, R26, R25, !PT ;  /* 0x0000001a29197276 */ /* 0x002fc80007800019 */
[----:B--2---:R-:W-:-:S07]  /*2790*/  FMNMX3 R41, R25, R28, R27, !PT ;  /* 0x0000001c19297276 */ /* 0x004fce000780001b */
.L_x_35:
[----:B------:R-:W-:Y:S05]  /*27a0*/  @!P2 BRA `(.L_x_31) ;  /* 0x000000000028a947 */ /* 0x000fea0003800000 */
[----:B------:R-:W-:Y:S01]  /*27b0*/  IMAD R40, R40, 0x4, R15 ;  /* 0x0000000428287824 */ /* 0x000fe200078e020f */
[----:B------:R-:W-:-:S04]  /*27c0*/  ISETP.NE.AND P1, PT, R104, 0x1, PT ;  /* 0x000000016800780c */ /* 0x000fc80003f25270 */
[----:B--2---:R-:W1:Y:S02]  /*27d0*/  LDS R24, [R40] ;  /* 0x0000000028187984 */ /* 0x004e640000000800 */
[----:B-1----:R-:W-:-:S07]  /*27e0*/  FMNMX R41, R41, R24, !PT ;  /* 0x0000001829297209 */ /* 0x002fce0007800000 */
[----:B------:R-:W-:Y:S05]  /*27f0*/  @!P1 BRA `(.L_x_31) ;  /* 0x0000000000149947 */ /* 0x000fea0003800000 */
[----:B------:R-:W-:Y:S01]  /*2800*/  ISETP.NE.AND P1, PT, R104, 0x2, PT ;  /* 0x000000026800780c */ /* 0x000fe20003f25270 */
[----:B------:R-:W1:-:S12]  /*2810*/  LDS R24, [R40+0x4] ;  /* 0x0000040028187984 */ /* 0x000e580000000800 */
[----:B------:R-:W2:Y:S01]  /*2820*/  @P1 LDS R26, [R40+0x8] ;  /* 0x00000800281a1984 */ /* 0x000ea20000000800 */
[----:B-1----:R-:W-:-:S04]  /*2830*/  FMNMX R41, R41, R24, !PT ;  /* 0x0000001829297209 */ /* 0x002fc80007800000 */
[----:B--2---:R-:W-:-:S07]  /*2840*/  @P1 FMNMX R41, R41, R26, !PT ;  /* 0x0000001a29291209 */ /* 0x004fce0007800000 */
.L_x_31:
[----:B--2---:R-:W1:Y:S01]  /*2850*/  LDS R28, [R68] ;  /* 0x00000000441c7984 */ /* 0x004e620000000800 */
[----:B------:R-:W-:Y:S02]  /*2860*/  ISETP.GE.AND P1, PT, R99, 0x1, PT ;  /* 0x000000016300780c */ /* 0x000fe40003f26270 */
[----:B------:R-:W-:Y:S02]  /*2870*/  MOV R31, RZ ;  /* 0x000000ff001f7202 */ /* 0x000fe40000000f00 */
[----:B-1----:R-:W-:-:S09]  /*2880*/  FMNMX R29, R28, R41, !PT ;  /* 0x000000291c1d7209 */ /* 0x002fd20007800000 */
[----:B------:R-:W-:Y:S05]  /*2890*/  @!P1 BRA `(.L_x_36) ;  /* 0x0000000400749947 */ /* 0x000fea0003800000 */
[----:B------:R-:W-:Y:S02]  /*28a0*/  ISETP.GE.U32.AND P1, PT, R105, 0x3, PT ;  /* 0x000000036900780c */ /* 0x000fe40003f26070 */
[----:B------:R-:W-:Y:S02]  /*28b0*/  CS2R R30, SRZ ;  /* 0x00000000001e7805 */ /* 0x000fe4000001ff00 */
[----:B------:R-:W-:-:S09]  /*28c0*/  ISETP.NE.AND P2, PT, R104, RZ, PT ;  /* 0x000000ff6800720c */ /* 0x000fd20003f45270 */
[----:B------:R-:W-:Y:S05]  /*28d0*/  @!P1 BRA `(.L_x_37) ;  /* 0x0000000000b89947 */ /* 0x000fea0003800000 */
[----:B------:R-:W-:Y:S01]  /*28e0*/  IMAD.IADD R30, R99, 0x1, -R104 ;  /* 0x00000001631e7824 */ /* 0x000fe200078e0a68 */
[----:B------:R-:W-:Y:S01]  /*28f0*/  MOV R31, RZ ;  /* 0x000000ff001f7202 */ /* 0x000fe20000000f00 */
[----:B------:R-:W-:-:S07]  /*2900*/  IMAD.MOV.U32 R32, RZ, RZ, RZ ;  /* 0x000000ffff207224 */ /* 0x000fce00078e00ff */
.L_x_38:
[C---:B------:R-:W-:Y:S01]  /*2910*/  LEA R24, R32.reuse, R15, 0x2 ;  /* 0x0000000f20187211 */ /* 0x040fe200078e10ff */
[----:B------:R-:W-:Y:S01]  /*2920*/  IMAD.MOV.U32 R38, RZ, RZ, 0x3bbb989d ;  /* 0x3bbb989dff267424 */ /* 0x000fe200078e00ff */
[----:B------:R-:W-:Y:S01]  /*2930*/  MOV R39, 0x437c0000 ;  /* 0x437c000000277802 */ /* 0x000fe20000000f00 */
[----:B------:R-:W-:-:S03]  /*2940*/  VIADD R32, R32, 0x4 ;  /* 0x0000000420207836 */ /* 0x000fc60000000000 */
[----:B---3--:R-:W1:Y:S02]  /*2950*/  LDS.128 R24, [R24] ;  /* 0x0000000018187984 */ /* 0x008e640000000c00 */
[----:B------:R-:W-:Y:S01]  /*2960*/  ISETP.NE.AND P1, PT, R32, R30, PT ;  /* 0x0000001e2000720c */ /* 0x000fe20003f25270 */
[C---:B-1----:R-:W-:Y:S01]  /*2970*/  FADD R33, -R29.reuse, R24 ;  /* 0x000000181d217221 */ /* 0x042fe20000000100 */
[C---:B------:R-:W-:Y:S01]  /*2980*/  FADD R25, -R29.reuse, R25 ;  /* 0x000000191d197221 */ /* 0x040fe20000000100 */
[----:B------:R-:W-:Y:S02]  /*2990*/  FADD R26, -R29, R26 ;  /* 0x0000001a1d1a7221 */ /* 0x000fe40000000100 */
[-C--:B------:R-:W-:Y:S01]  /*29a0*/  FFMA.SAT R34, R33, R38.reuse, 0.5 ;  /* 0x3f00000021227423 */ /* 0x080fe20000002026 */
[-C--:B------:R-:W-:Y:S01]  /*29b0*/  FFMA.SAT R35, R25, R38.reuse, 0.5 ;  /* 0x3f00000019237423 */ /* 0x080fe20000002026 */
[----:B------:R-:W-:Y:S02]  /*29c0*/  FFMA.SAT R37, R26, R38, 0.5 ;  /* 0x3f0000001a257423 */ /* 0x000fe40000002026 */
[-C--:B------:R-:W-:Y:S01]  /*29d0*/  FFMA.RM R34, R34, R39.reuse, 12582913 ;  /* 0x4b40000122227423 */ /* 0x080fe20000004027 */
[-C--:B------:R-:W-:Y:S01]  /*29e0*/  FFMA.RM R35, R35, R39.reuse, 12582913 ;  /* 0x4b40000123237423 */ /* 0x080fe20000004027 */
[----:B------:R-:W-:-:S02]  /*29f0*/  FFMA.RM R37, R37, R39, 12582913 ;  /* 0x4b40000125257423 */ /* 0x000fc40000004027 */
[C---:B------:R-:W-:Y:S01]  /*2a00*/  FADD R36, R34.reuse, -12583039 ;  /* 0xcb40007f22247421 */ /* 0x040fe20000000000 */
[C---:B------:R-:W-:Y:S01]  /*2a10*/  FADD R24, R35.reuse, -12583039 ;  /* 0xcb40007f23187421 */ /* 0x040fe20000000000 */
[----:B------:R-:W-:Y:S01]  /*2a20*/  IMAD.SHL.U32 R34, R34, 0x800000, RZ ;  /* 0x0080000022227824 */ /* 0x000fe200078e00ff */
[----:B------:R-:W-:Y:S01]  /*2a30*/  SHF.L.U32 R35, R35, 0x17, RZ ;  /* 0x0000001723237819 */ /* 0x000fe200000006ff */
[----:B------:R-:W-:Y:S01]  /*2a40*/  FFMA R36, R33, 1.4426950216293334961, -R36 ;  /* 0x3fb8aa3b21247823 */ /* 0x000fe20000000824 */
[----:B------:R-:W-:-:S03]  /*2a50*/  FFMA R24, R25, 1.4426950216293334961, -R24 ;  /* 0x3fb8aa3b19187823 */ /* 0x000fc60000000818 */
[----:B------:R-:W-:Y:S01]  /*2a60*/  FFMA R36, R33, 1.925963033500011079e-08, R36 ;  /* 0x32a5706021247823 */ /* 0x000fe20000000024 */
[----:B------:R-:W-:Y:S01]  /*2a70*/  FADD R33, -R29, R27 ;  /* 0x0000001b1d217221 */ /* 0x000fe20000000100 */
[----:B------:R-:W-:Y:S01]  /*2a80*/  FADD R27, R37, -12583039 ;  /* 0xcb40007f251b7421 */ /* 0x000fe20000000000 */
[----:B------:R-:W-:Y:S01]  /*2a90*/  FFMA R24, R25, 1.925963033500011079e-08, R24 ;  /* 0x32a5706019187823 */ /* 0x000fe20000000018 */
[----:B------:R-:W-:Y:S01]  /*2aa0*/  SHF.L.U32 R37, R37, 0x17, RZ ;  /* 0x0000001725257819 */ /* 0x000fe200000006ff */
[----:B------:R-:W-:Y:S01]  /*2ab0*/  FFMA.SAT R38, R33, R38, 0.5 ;  /* 0x3f00000021267423 */ /* 0x000fe20000002026 */
[----:B------:R-:W-:Y:S01]  /*2ac0*/  FFMA R27, R26, 1.4426950216293334961, -R27 ;  /* 0x3fb8aa3b1a1b7823 */ /* 0x000fe2000000081b */
[----:B------:R-:W1:Y:S02]  /*2ad0*/  MUFU.EX2 R36, R36 ;  /* 0x0000002400247308 */ /* 0x000e640000000800 */
[----:B------:R-:W-:Y:S01]  /*2ae0*/  FFMA.RM R38, R38, R39, 12582913 ;  /* 0x4b40000126267423 */ /* 0x000fe20000004027 */
[----:B------:R-:W-:-:S03]  /*2af0*/  FFMA R27, R26, 1.925963033500011079e-08, R27 ;  /* 0x32a570601a1b7823 */ /* 0x000fc6000000001b */
[----:B------:R-:W-:Y:S02]  /*2b00*/  FADD R40, R38, -12583039 ;  /* 0xcb40007f26287421 */ /* 0x000fe40000000000 */
[----:B------:R-:W2:Y:S02]  /*2b10*/  MUFU.EX2 R24, R24 ;  /* 0x0000001800187308 */ /* 0x000ea40000000800 */
[----:B------:R-:W-:-:S04]  /*2b20*/  FFMA R40, R33, 1.4426950216293334961, -R40 ;  /* 0x3fb8aa3b21287823 */ /* 0x000fc80000000828 */
[----:B------:R-:W-:Y:S02]  /*2b30*/  FFMA R40, R33, 1.925963033500011079e-08, R40 ;  /* 0x32a5706021287823 */ /* 0x000fe40000000028 */
[----:B------:R-:W3:Y:S01]  /*2b40*/  MUFU.EX2 R27, R27 ;  /* 0x0000001b001b7308 */ /* 0x000ee20000000800 */
[----:B-1----:R-:W-:Y:S01]  /*2b50*/  FFMA R34, R34, R36, R31 ;  /* 0x0000002422227223 */ /* 0x002fe2000000001f */
[----:B------:R-:W-:-:S06]  /*2b60*/  IMAD.SHL.U32 R31, R38, 0x800000, RZ ;  /* 0x00800000261f7824 */ /* 0x000fcc00078e00ff */
[----:B------:R-:W1:Y:S01]  /*2b70*/  MUFU.EX2 R40, R40 ;  /* 0x0000002800287308 */ /* 0x000e620000000800 */
[----:B--2---:R-:W-:-:S04]  /*2b80*/  FFMA R24, R35, R24, R34 ;  /* 0x0000001823187223 */ /* 0x004fc80000000022 */
[----:B---3--:R-:W-:-:S04]  /*2b90*/  FFMA R24, R37, R27, R24 ;  /* 0x0000001b25187223 */ /* 0x008fc80000000018 */
[----:B-1----:R-:W-:Y:S01]  /*2ba0*/  FFMA R31, R31, R40, R24 ;  /* 0x000000281f1f7223 */ /* 0x002fe20000000018 */
[----:B------:R-:W-:Y:S06]  /*2bb0*/  @P1 BRA `(.L_x_38) ;  /* 0xfffffffc00541947 */ /* 0x000fec000383ffff */
.L_x_37:
[----:B------:R-:W-:Y:S05]  /*2bc0*/  @!P2 BRA `(.L_x_36) ;  /* 0x0000000000a8a947 */ /* 0x000fea0003800000 */
[----:B------:R-:W-:Y:S02]  /*2bd0*/  ISETP.NE.AND P2, PT, R104, 0x1, PT ;  /* 0x000000016800780c */ /* 0x000fe40003f45270 */
[----:B------:R-:W-:-:S04]  /*2be0*/  LOP3.LUT R106, R106, 0x1, RZ, 0xc0, !PT ;  /* 0x000000016a6a7812 */ /* 0x000fc800078ec0ff */
[----:B------:R-:W-:-:S07]  /*2bf0*/  ISETP.NE.U32.AND P1, PT, R106, 0x1, PT ;  /* 0x000000016a00780c */ /* 0x000fce0003f25070 */
[----:B------:R-:W-:Y:S06]  /*2c00*/  @!P2 BRA `(.L_x_39) ;  /* 0x000000000060a947 */ /* 0x000fec0003800000 */
[C---:B------:R-:W-:Y:S01]  /*2c10*/  LEA R24, R30.reuse, R15, 0x2 ;  /* 0x0000000f1e187211 */ /* 0x040fe200078e10ff */
[----:B------:R-:W-:Y:S01]  /*2c20*/  IMAD.MOV.U32 R33, RZ, RZ, 0x3bbb989d ;  /* 0x3bbb989dff217424 */ /* 0x000fe200078e00ff */
[----:B------:R-:W-:Y:S01]  /*2c30*/  MOV R34, 0x437c0000 ;  /* 0x437c000000227802 */ /* 0x000fe20000000f00 */
[----:B------:R-:W-:Y:S02]  /*2c40*/  VIADD R30, R30, 0x2 ;  /* 0x000000021e1e7836 */ /* 0x000fe40000000000 */
[----:B------:R-:W1:Y:S04]  /*2c50*/  LDS R26, [R24] ;  /* 0x00000000181a7984 */ /* 0x000e680000000800 */
[----:B------:R-:W2:Y:S01]  /*2c60*/  LDS R32, [R24+0x4] ;  /* 0x0000040018207984 */ /* 0x000ea20000000800 */
[----:B-1----:R-:W-:-:S04]  /*2c70*/  FADD R26, -R29, R26 ;  /* 0x0000001a1d1a7221 */ /* 0x002fc80000000100 */
[----:B---3--:R-:W-:Y:S01]  /*2c80*/  FFMA.SAT R25, R26, R33, 0.5 ;  /* 0x3f0000001a197423 */ /* 0x008fe20000002021 */
[----:B--2---:R-:W-:-:S03]  /*2c90*/  FADD R32, -R29, R32 ;  /* 0x000000201d207221 */ /* 0x004fc60000000100 */
[----:B------:R-:W-:Y:S01]  /*2ca0*/  FFMA.RM R25, R25, R34, 12582913 ;  /* 0x4b40000119197423 */ /* 0x000fe20000004022 */
[----:B------:R-:W-:-:S03]  /*2cb0*/  FFMA.SAT R33, R32, R33, 0.5 ;  /* 0x3f00000020217423 */ /* 0x000fc60000002021 */
[----:B------:R-:W-:Y:S01]  /*2cc0*/  FADD R27, R25, -12583039 ;  /* 0xcb40007f191b7421 */ /* 0x000fe20000000000 */
[----:B------:R-:W-:Y:S01]  /*2cd0*/  FFMA.RM R33, R33, R34, 12582913 ;  /* 0x4b40000121217423 */ /* 0x000fe20000004022 */
[----:B------:R-:W-:Y:S02]  /*2ce0*/  IMAD.SHL.U32 R24, R25, 0x800000, RZ ;  /* 0x0080000019187824 */ /* 0x000fe400078e00ff */
[C---:B------:R-:W-:Y:S01]  /*2cf0*/  FFMA R27, R26.reuse, 1.4426950216293334961, -R27 ;  /* 0x3fb8aa3b1a1b7823 */ /* 0x040fe2000000081b */
[C---:B------:R-:W-:Y:S01]  /*2d00*/  FADD R35, R33.reuse, -12583039 ;  /* 0xcb40007f21237421 */ /* 0x040fe20000000000 */
[----:B------:R-:W-:Y:S02]  /*2d10*/  SHF.L.U32 R33, R33, 0x17, RZ ;  /* 0x0000001721217819 */ /* 0x000fe400000006ff */
[----:B------:R-:W-:Y:S01]  /*2d20*/  FFMA R27, R26, 1.925963033500011079e-08, R27 ;  /* 0x32a570601a1b7823 */ /* 0x000fe2000000001b */
[----:B------:R-:W-:-:S04]  /*2d30*/  FFMA R35, R32, 1.4426950216293334961, -R35 ;  /* 0x3fb8aa3b20237823 */ /* 0x000fc80000000823 */
[----:B------:R-:W-:Y:S01]  /*2d40*/  FFMA R35, R32, 1.925963033500011079e-08, R35 ;  /* 0x32a5706020237823 */ /* 0x000fe20000000023 */
[----:B------:R-:W1:Y:S08]  /*2d50*/  MUFU.EX2 R27, R27 ;  /* 0x0000001b001b7308 */ /* 0x000e700000000800 */
[----:B------:R-:W2:Y:S01]  /*2d60*/  MUFU.EX2 R35, R35 ;  /* 0x0000002300237308 */ /* 0x000ea20000000800 */
[----:B-1----:R-:W-:-:S04]  /*2d70*/  FFMA R24, R24, R27, R31 ;  /* 0x0000001b18187223 */ /* 0x002fc8000000001f */
[----:B--2---:R-:W-:-:S07]  /*2d80*/  FFMA R31, R33, R35, R24 ;  /* 0x00000023211f7223 */ /* 0x004fce0000000018 */
.L_x_39:
[----:B------:R-:W-:Y:S05]  /*2d90*/  @P1 BRA `(.L_x_36) ;  /* 0x0000000000341947 */ /* 0x000fea0003800000 */
[----:B------:R-:W-:Y:S01]  /*2da0*/  LEA R30, R30, R15, 0x2 ;  /* 0x0000000f1e1e7211 */ /* 0x000fe200078e10ff */
[----:B---3--:R-:W-:Y:S01]  /*2db0*/  IMAD.MOV.U32 R25, RZ, RZ, 0x3bbb989d ;  /* 0x3bbb989dff197424 */ /* 0x008fe200078e00ff */
[----:B------:R-:W-:-:S04]  /*2dc0*/  MOV R26, 0x437c0000 ;  /* 0x437c0000001a7802 */ /* 0x000fc80000000f00 */
[----:B------:R-:W1:Y:S02]  /*2dd0*/  LDS R30, [R30] ;  /* 0x000000001e1e7984 */ /* 0x000e640000000800 */
[----:B-1----:R-:W-:-:S04]  /*2de0*/  FADD R24, -R29, R30 ;  /* 0x0000001e1d187221 */ /* 0x002fc80000000100 */
[----:B------:R-:W-:-:S04]  /*2df0*/  FFMA.SAT R25, R24, R25, 0.5 ;  /* 0x3f00000018197423 */ /* 0x000fc80000002019 */
[----:B------:R-:W-:-:S04]  /*2e00*/  FFMA.RM R25, R25, R26, 12582913 ;  /* 0x4b40000119197423 */ /* 0x000fc8000000401a */
[----:B------:R-:W-:-:S04]  /*2e10*/  FADD R27, R25, -12583039 ;  /* 0xcb40007f191b7421 */ /* 0x000fc80000000000 */
[----:B------:R-:W-:-:S04]  /*2e20*/  FFMA R27, R24, 1.4426950216293334961, -R27 ;  /* 0x3fb8aa3b181b7823 */ /* 0x000fc8000000081b */
[----:B------:R-:W-:Y:S01]  /*2e30*/  FFMA R27, R24, 1.925963033500011079e-08, R27 ;  /* 0x32a57060181b7823 */ /* 0x000fe2000000001b */
[----:B------:R-:W-:-:S05]  /*2e40*/  IMAD.SHL.U32 R24, R25, 0x800000, RZ ;  /* 0x0080000019187824 */ /* 0x000fca00078e00ff */
[----:B------:R-:W1:Y:S02]  /*2e50*/  MUFU.EX2 R27, R27 ;  /* 0x0000001b001b7308 */ /* 0x000e640000000800 */
[----:B-1----:R-:W-:-:S07]  /*2e60*/  FFMA R31, R24, R27, R31 ;  /* 0x0000001b181f7223 */ /* 0x002fce000000001f */
.L_x_36:
[----:B------:R-:W-:Y:S01]  /*2e70*/  MOV R30, 0x3bbb989d ;  /* 0x3bbb989d001e7802 */ /* 0x000fe20000000f00 */
[----:B---3--:R-:W-:Y:S01]  /*2e80*/  FADD R25, R28, -R29 ;  /* 0x8000001d1c197221 */ /* 0x008fe20000000000 */
[----:B------:R-:W-:Y:S01]  /*2e90*/  IMAD.MOV.U32 R28, RZ, RZ, 0x437c0000 ;  /* 0x437c0000ff1c7424 */ /* 0x000fe200078e00ff */
[----:B------:R-:W1:Y:S01]  /*2ea0*/  LDS R24, [R67] ;  /* 0x0000000043187984 */ /* 0x000e620000000800 */
[----:B------:R-:W-:Y:S01]  /*2eb0*/  ISETP.GE.AND P1, PT, R99, 0x1, PT ;  /* 0x000000016300780c */ /* 0x000fe20003f26270 */
[----:B------:R-:W-:Y:S02]  /*2ec0*/  FFMA.SAT R27, R25, R30, 0.5 ;  /* 0x3f000000191b7423 */ /* 0x000fe4000000201e */
[----:B------:R4:W-:Y:S02]  /*2ed0*/  STS [R68], R29 ;  /* 0x0000001d44007388 */ /* 0x0009e40000000800 */
[----:B------:R-:W-:-:S04]  /*2ee0*/  FFMA.RM R27, R27, R28, 12582913 ;  /* 0x4b4000011b1b7423 */ /* 0x000fc8000000401c */
[C---:B------:R-:W-:Y:S01]  /*2ef0*/  FADD R26, R27.reuse, -12583039 ;  /* 0xcb40007f1b1a7421 */ /* 0x040fe20000000000 */
[----:B------:R-:W-:-:S03]  /*2f00*/  SHF.L.U32 R27, R27, 0x17, RZ ;  /* 0x000000171b1b7819 */ /* 0x000fc600000006ff */
[----:B------:R-:W-:-:S04]  /*2f10*/  FFMA R26, R25, 1.4426950216293334961, -R26 ;  /* 0x3fb8aa3b191a7823 */ /* 0x000fc8000000081a */
[----:B------:R-:W-:-:S06]  /*2f20*/  FFMA R26, R25, 1.925963033500011079e-08, R26 ;  /* 0x32a57060191a7823 */ /* 0x000fcc000000001a */
[----:B------:R-:W2:Y:S02]  /*2f30*/  MUFU.EX2 R26, R26 ;  /* 0x0000001a001a7308 */ /* 0x000ea40000000800 */
[----:B--2---:R-:W-:-:S04]  /*2f40*/  FMUL R27, R27, R26 ;  /* 0x0000001a1b1b7220 */ /* 0x004fc80000400000 */
[----:B-1----:R-:W-:-:S05]  /*2f50*/  FFMA R24, R24, R27, R31 ;  /* 0x0000001b18187223 */ /* 0x002fca000000001f */
[----:B------:R4:W-:Y:S01]  /*2f60*/  STS [R67], R24 ;  /* 0x0000001843007388 */ /* 0x0009e20000000800 */
[----:B------:R-:W-:Y:S05]  /*2f70*/  @!P1 BRA `(.L_x_30) ;  /* 0x0000000400789947 */ /* 0x000fea0003800000 */
[----:B------:R-:W-:Y:S01]  /*2f80*/  ISETP.GE.U32.AND P1, PT, R105, 0x3, PT ;  /* 0x000000036900780c */ /* 0x000fe20003f26070 */
[----:B------:R-:W-:Y:S01]  /*2f90*/  IMAD.MOV.U32 R31, RZ, RZ, RZ ;  /* 0x000000ffff1f7224 */ /* 0x000fe200078e00ff */
[----:B------:R-:W-:-:S11]  /*2fa0*/  ISETP.NE.AND P2, PT, R104, RZ, PT ;  /* 0x000000ff6800720c */ /* 0x000fd60003f45270 */
[----:B------:R-:W-:Y:S05]  /*2fb0*/  @!P1 BRA `(.L_x_40) ;  /* 0x0000000000bc9947 */ /* 0x000fea0003800000 */
[----:B------:R-:W-:Y:S01]  /*2fc0*/  IADD3 R31, PT, PT, R99, -R104, RZ ;  /* 0x80000068631f7210 */ /* 0x000fe20007ffe0ff */
[----:B------:R-:W-:-:S07]  /*2fd0*/  IMAD.MOV.U32 R32, RZ, RZ, RZ ;  /* 0x000000ffff207224 */ /* 0x000fce00078e00ff */
.L_x_41:
[----:B-1--4-:R-:W-:-:S06]  /*2fe0*/  LEA R24, R32, R15, 0x2 ;  /* 0x0000000f20187211 */ /* 0x012fcc00078e10ff */
[----:B------:R-:W1:Y:S02]  /*2ff0*/  LDS.128 R24, [R24] ;  /* 0x0000000018187984 */ /* 0x000e640000000c00 */
[C---:B-1----:R-:W-:Y:S01]  /*3000*/  FADD R33, -R29.reuse, R24 ;  /* 0x000000181d217221 */ /* 0x042fe20000000100 */
[C---:B------:R-:W-:Y:S01]  /*3010*/  FADD R39, -R29.reuse, R26 ;  /* 0x0000001a1d277221 */ /* 0x040fe20000000100 */
[C---:B------:R-:W-:Y:S01]  /*3020*/  FADD R27, -R29.reuse, R27 ;  /* 0x0000001b1d1b7221 */ /* 0x040fe20000000100 */
[----:B------:R-:W-:Y:S01]  /*3030*/  FADD R25, -R29, R25 ;  /* 0x000000191d197221 */ /* 0x000fe20000000100 */
[-C--:B------:R-:W-:Y:S01]  /*3040*/  FFMA.SAT R35, R33, R30.reuse, 0.5 ;  /* 0x3f00000021237423 */ /* 0x080fe2000000201e */
[-C--:B------:R-:W-:Y:S02]  /*3050*/  FFMA.SAT R41, R39, R30.reuse, 0.5 ;  /* 0x3f00000027297423 */ /* 0x080fe4000000201e */
[----:B------:R-:W-:Y:S01]  /*3060*/  FFMA.SAT R37, R25, R30, 0.5 ;  /* 0x3f00000019257423 */ /* 0x000fe2000000201e */
[-C--:B------:R-:W-:Y:S01]  /*3070*/  FFMA.RM R35, R35, R28.reuse, 12582913 ;  /* 0x4b40000123237423 */ /* 0x080fe2000000401c */
[----:B------:R-:W-:-:S02]  /*3080*/  FFMA.RM R41, R41, R28, 12582913 ;  /* 0x4b40000129297423 */ /* 0x000fc4000000401c */
[----:B------:R-:W-:Y:S01]  /*3090*/  FFMA.RM R37, R37, R28, 12582913 ;  /* 0x4b40000125257423 */ /* 0x000fe2000000401c */
[----:B------:R-:W-:Y:S01]  /*30a0*/  FADD R34, R35, -12583039 ;  /* 0xcb40007f23227421 */ /* 0x000fe20000000000 */
[----:B------:R-:W-:Y:S01]  /*30b0*/  FADD R26, R41, -12583039 ;  /* 0xcb40007f291a7421 */ /* 0x000fe20000000000 */
[----:B------:R-:W-:Y:S02]  /*30c0*/  IMAD.SHL.U32 R35, R35, 0x800000, RZ ;  /* 0x0080000023237824 */ /* 0x000fe400078e00ff */
[----:B------:R-:W-:Y:S01]  /*30d0*/  FADD R24, R37, -12583039 ;  /* 0xcb40007f25187421 */ /* 0x000fe20000000000 */
[----:B------:R-:W-:Y:S01]  /*30e0*/  FFMA R34, R33, 1.4426950216293334961, -R34 ;  /* 0x3fb8aa3b21227823 */ /* 0x000fe20000000822 */
[----:B------:R-:W-:Y:S01]  /*30f0*/  FFMA R36, R39, 1.4426950216293334961, -R26 ;  /* 0x3fb8aa3b27247823 */ /* 0x000fe2000000081a */
[----:B------:R-:W-:Y:S01]  /*3100*/  SHF.L.U32 R37, R37, 0x17, RZ ;  /* 0x0000001725257819 */ /* 0x000fe200000006ff */
[----:B------:R-:W-:Y:S01]  /*3110*/  FFMA R24, R25, 1.4426950216293334961, -R24 ;  /* 0x3fb8aa3b19187823 */ /* 0x000fe20000000818 */
[----:B------:R-:W-:Y:S01]  /*3120*/  FFMA R34, R33, 1.925963033500011079e-08, R34 ;  /* 0x32a5706021227823 */ /* 0x000fe20000000022 */
[----:B------:R-:W-:Y:S01]  /*3130*/  FFMA.SAT R33, R27, R30, 0.5 ;  /* 0x3f0000001b217423 */ /* 0x000fe2000000201e */
[----:B------:R-:W-:Y:S01]  /*3140*/  FFMA R36, R39, 1.925963033500011079e-08, R36 ;  /* 0x32a5706027247823 */ /* 0x000fe20000000024 */
[----:B------:R-:W-:Y:S01]  /*3150*/  FFMA R24, R25, 1.925963033500011079e-08, R24 ;  /* 0x32a5706019187823 */ /* 0x000fe20000000018 */
[----:B------:R-:W-:-:S02]  /*3160*/  IMAD.SHL.U32 R41, R41, 0x800000, RZ ;  /* 0x0080000029297824 */ /* 0x000fc400078e00ff */
[----:B------:R-:W-:Y:S01]  /*3170*/  FFMA.RM R33, R33, R28, 12582913 ;  /* 0x4b40000121217423 */ /* 0x000fe2000000401c */
[----:B------:R-:W1:Y:S03]  /*3180*/  MUFU.EX2 R34, R34 ;  /* 0x0000002200227308 */ /* 0x000e660000000800 */
[C---:B------:R-:W-:Y:S01]  /*3190*/  FADD R38, R33.reuse, -12583039 ;  /* 0xcb40007f21267421 */ /* 0x040fe20000000000 */
[----:B------:R-:W-:-:S03]  /*31a0*/  SHF.L.U32 R33, R33, 0x17, RZ ;  /* 0x0000001721217819 */ /* 0x000fc600000006ff */
[C---:B------:R-:W-:Y:S01]  /*31b0*/  FFMA R38, R27.reuse, 1.4426950216293334961, -R38 ;  /* 0x3fb8aa3b1b267823 */ /* 0x040fe20000000826 */
[----:B------:R1:W2:Y:S03]  /*31c0*/  MUFU.EX2 R26, R24 ;  /* 0x00000018001a7308 */ /* 0x0002a60000000800 */
[----:B------:R-:W-:-:S05]  /*31d0*/  FFMA R38, R27, 1.925963033500011079e-08, R38 ;  /* 0x32a570601b267823 */ /* 0x000fca0000000026 */
[----:B------:R-:W3:Y:S01]  /*31e0*/  MUFU.EX2 R36, R36 ;  /* 0x0000002400247308 */ /* 0x000ee20000000800 */
[----:B-1----:R-:W-:-:S07]  /*31f0*/  FMUL R24, R35, R34 ;  /* 0x0000002223187220 */ /* 0x002fce0000400000 */
[----:B------:R-:W1:Y:S01]  /*3200*/  MUFU.EX2 R38, R38 ;  /* 0x0000002600267308 */ /* 0x000e620000000800 */
[----:B--2---:R-:W-:Y:S01]  /*3210*/  FMUL R37, R37, R26 ;  /* 0x0000001a25257220 */ /* 0x004fe20000400000 */
[C---:B------:R-:W-:Y:S01]  /*3220*/  IMAD R26, R32.reuse, 0x2, R16 ;  /* 0x00000002201a7824 */ /* 0x040fe200078e0210 */
[----:B------:R-:W-:-:S03]  /*3230*/  IADD3 R32, PT, PT, R32, 0x4, RZ ;  /* 0x0000000420207810 */ /* 0x000fc60007ffe0ff */
[----:B------:R-:W-:Y:S02]  /*3240*/  F2FP.F16.F32.PACK_AB R24, R37, R24 ;  /* 0x000000182518723e */ /* 0x000fe400000000ff */
[----:B------:R-:W-:Y:S01]  /*3250*/  ISETP.NE.AND P1, PT, R32, R31, PT ;  /* 0x0000001f2000720c */ /* 0x000fe20003f25270 */
[----:B---3--:R-:W-:Y:S01]  /*3260*/  FMUL R25, R41, R36 ;  /* 0x0000002429197220 */ /* 0x008fe20000400000 */
[----:B-1----:R-:W-:-:S05]  /*3270*/  FMUL R34, R33, R38 ;  /* 0x0000002621227220 */ /* 0x002fca0000400000 */
[----:B------:R-:W-:-:S05]  /*3280*/  F2FP.F16.F32.PACK_AB R25, R34, R25 ;  /* 0x000000192219723e */ /* 0x000fca00000000ff */
[----:B------:R1:W-:Y:S01]  /*3290*/  STS.64 [R26], R24 ;  /* 0x000000181a007388 */ /* 0x0003e20000000a00 */
[----:B------:R-:W-:Y:S05]  /*32a0*/  @P1 BRA `(.L_x_41) ;  /* 0xfffffffc004c1947 */ /* 0x000fea000383ffff */
.L_x_40:
[----:B------:R-:W-:Y:S05]  /*32b0*/  @!P2 BRA `(.L_x_30) ;  /* 0x0000000000a8a947 */ /* 0x000fea0003800000 */
[C---:B-1----:R-:W-:Y:S01]  /*32c0*/  IMAD R26, R31.reuse, 0x4, R15 ;  /* 0x000000041f1a7824 */ /* 0x042fe200078e020f */
[----:B------:R-:W-:Y:S01]  /*32d0*/  ISETP.NE.AND P1, PT, R104, 0x1, PT ;  /* 0x000000016800780c */ /* 0x000fe20003f25270 */
[----:B------:R-:W-:-:S03]  /*32e0*/  IMAD R31, R31, 0x2, R16 ;  /* 0x000000021f1f7824 */ /* 0x000fc600078e0210 */
[----:B----4-:R-:W1:Y:S02]  /*32f0*/  LDS R24, [R26] ;  /* 0x000000001a187984 */ /* 0x010e640000000800 */
[----:B-1----:R-:W-:-:S04]  /*3300*/  FADD R25, -R29, R24 ;  /* 0x000000181d197221 */ /* 0x002fc80000000100 */
[----:B------:R-:W-:-:S04]  /*3310*/  FFMA.SAT R27, R25, R30, 0.5 ;  /* 0x3f000000191b7423 */ /* 0x000fc8000000201e */
[----:B------:R-:W-:-:S04]  /*3320*/  FFMA.RM R27, R27, R28, 12582913 ;  /* 0x4b4000011b1b7423 */ /* 0x000fc8000000401c */
[C---:B------:R-:W-:Y:S01]  /*3330*/  FADD R24, R27.reuse, -12583039 ;  /* 0xcb40007f1b187421 */ /* 0x040fe20000000000 */
[----:B------:R-:W-:-:S03]  /*3340*/  SHF.L.U32 R27, R27, 0x17, RZ ;  /* 0x000000171b1b7819 */ /* 0x000fc600000006ff */
[----:B------:R-:W-:-:S04]  /*3350*/  FFMA R24, R25, 1.4426950216293334961, -R24 ;  /* 0x3fb8aa3b19187823 */ /* 0x000fc80000000818 */
[----:B------:R-:W-:-:S06]  /*3360*/  FFMA R24, R25, 1.925963033500011079e-08, R24 ;  /* 0x32a5706019187823 */ /* 0x000fcc0000000018 */
[----:B------:R-:W1:Y:S02]  /*3370*/  MUFU.EX2 R24, R24 ;  /* 0x0000001800187308 */ /* 0x000e640000000800 */
[----:B-1----:R-:W-:-:S05]  /*3380*/  FMUL R27, R27, R24 ;  /* 0x000000181b1b7220 */ /* 0x002fca0000400000 */
[----:B------:R-:W-:-:S05]  /*3390*/  F2FP.F16.F32.PACK_AB R27, RZ, R27 ;  /* 0x0000001bff1b723e */ /* 0x000fca00000000ff */
[----:B------:R1:W-:Y:S01]  /*33a0*/  STS.U16 [R31], R27 ;  /* 0x0000001b1f007388 */ /* 0x0003e20000000400 */
[----:B------:R-:W-:Y:S05]  /*33b0*/  @!P1 BRA `(.L_x_30) ;  /* 0x0000000000689947 */ /* 0x000fea0003800000 */
[----:B------:R-:W2:Y:S01]  /*33c0*/  LDS R24, [R26+0x4] ;  /* 0x000004001a187984 */ /* 0x000ea20000000800 */
[----:B------:R-:W-:Y:S01]  /*33d0*/  ISETP.NE.AND P1, PT, R104, 0x2, PT ;  /* 0x000000026800780c */ /* 0x000fe20003f25270 */
[----:B--2---:R-:W-:-:S04]  /*33e0*/  FADD R25, -R29, R24 ;  /* 0x000000181d197221 */ /* 0x004fc80000000100 */
[----:B-1----:R-:W-:-:S04]  /*33f0*/  FFMA.SAT R27, R25, R30, 0.5 ;  /* 0x3f000000191b7423 */ /* 0x002fc8000000201e */
        /* <DEDUP_REMOVED lines=8> */
[----:B------:R1:W-:Y:S01]  /*3480*/  STS.U16 [R31+0x2], R27 ;  /* 0x0000021b1f007388 */ /* 0x0003e20000000400 */
[----:B------:R-:W-:Y:S05]  /*3490*/  @!P1 BRA `(.L_x_30) ;  /* 0x0000000000309947 */ /* 0x000fea0003800000 */
[----:B------:R-:W2:Y:S02]  /*34a0*/  LDS R24, [R26+0x8] ;  /* 0x000008001a187984 */ /* 0x000ea40000000800 */
[----:B--2---:R-:W-:-:S04]  /*34b0*/  FADD R29, -R29, R24 ;  /* 0x000000181d1d7221 */ /* 0x004fc80000000100 */
[----:B------:R-:W-:-:S04]  /*34c0*/  FFMA.SAT R25, R29, R30, 0.5 ;  /* 0x3f0000001d197423 */ /* 0x000fc8000000201e */
[----:B------:R-:W-:-:S04]  /*34d0*/  FFMA.RM R25, R25, R28, 12582913 ;  /* 0x4b40000119197423 */ /* 0x000fc8000000401c */
[C---:B------:R-:W-:Y:S01]  /*34e0*/  FADD R24, R25.reuse, -12583039 ;  /* 0xcb40007f19187421 */ /* 0x040fe20000000000 */
[----:B------:R-:W-:-:S03]  /*34f0*/  IMAD.SHL.U32 R25, R25, 0x800000, RZ ;  /* 0x0080000019197824 */ /* 0x000fc600078e00ff */
[----:B------:R-:W-:-:S04]  /*3500*/  FFMA R24, R29, 1.4426950216293334961, -R24 ;  /* 0x3fb8aa3b1d187823 */ /* 0x000fc80000000818 */
[----:B------:R-:W-:-:S06]  /*3510*/  FFMA R24, R29, 1.925963033500011079e-08, R24 ;  /* 0x32a570601d187823 */ /* 0x000fcc0000000018 */
[----:B------:R-:W2:Y:S02]  /*3520*/  MUFU.EX2 R24, R24 ;  /* 0x0000001800187308 */ /* 0x000ea40000000800 */
[----:B--2---:R-:W-:-:S05]  /*3530*/  FMUL R25, R25, R24 ;  /* 0x0000001819197220 */ /* 0x004fca0000400000 */
[----:B------:R-:W-:-:S05]  /*3540*/  F2FP.F16.F32.PACK_AB R25, RZ, R25 ;  /* 0x00000019ff19723e */ /* 0x000fca00000000ff */
[----:B------:R2:W-:Y:S02]  /*3550*/  STS.U16 [R31+0x4], R25 ;  /* 0x000004191f007388 */ /* 0x0005e40000000400 */
.L_x_30:
[----:B------:R-:W-:Y:S05]  /*3560*/  BSYNC.RECONVERGENT B0 ;  /* 0x0000000000007941 */ /* 0x000fea0003800200 */
.L_x_29:
[----:B------:R-:W-:Y:S06]  /*3570*/  BAR.SYNC.DEFER_BLOCKING 0x0 ;  /* 0x0000000000007b1d */ /* 0x000fec0000010000 */
[----:B------:R-:W-:Y:S05]  /*3580*/  @!P0 BRA `(.L_x_42) ;  /* 0x0000001800108947 */ /* 0x000fea0003800000 */
[----:B-1----:R-:W1:Y:S01]  /*3590*/  S2R R42, SR_LANEID ;  /* 0x00000000002a7919 */ /* 0x002e620000000000 */
[----:B------:R-:W-:Y:S02]  /*35a0*/  MOV R40, RZ ;  /* 0x000000ff00287202 */ /* 0x000fe40000000f00 */
[----:B--2---:R-:W-:Y:S02]  /*35b0*/  CS2R R30, SRZ ;  /* 0x00000000001e7805 */ /* 0x004fe4000001ff00 */
[----:B----4-:R-:W-:Y:S02]  /*35c0*/  CS2R R28, SRZ ;  /* 0x00000000001c7805 */ /* 0x010fe4000001ff00 */
[--C-:B-1----:R-:W-:Y:S02]  /*35d0*/  SHF.R.U32.HI R24, RZ, 0x3, R42.reuse ;  /* 0x00000003ff187819 */ /* 0x102fe4000001162a */
[----:B---3--:R-:W-:Y:S02]  /*35e0*/  LOP3.LUT R25, R42, 0x7, RZ, 0xc0, !PT ;  /* 0x000000072a197812 */ /* 0x008fe400078ec0ff */
[----:B------:R-:W-:-:S02]  /*35f0*/  SHF.R.U32.HI R26, RZ, 0x4, R42 ;  /* 0x00000004ff1a7819 */ /* 0x000fc4000001162a */
[----:B------:R-:W-:-:S03]  /*3600*/  SHF.L.U32 R24, R24, 0x3, RZ ;  /* 0x0000000318187819 */ /* 0x000fc600000006ff */
[----:B------:R-:W-:Y:S01]  /*3610*/  IMAD.SHL.U32 R26, R26, 0x8, RZ ;  /* 0x000000081a1a7824 */ /* 0x000fe200078e00ff */
[----:B------:R-:W-:-:S05]  /*3620*/  LOP3.LUT R25, R24, 0x8, R25, 0xe2, !PT ;  /* 0x0000000818197812 */ /* 0x000fca00078ee219 */
[C-C-:B------:R-:W-:Y:S02]  /*3630*/  IMAD R41, R25.reuse, 0x20, R26.reuse ;  /* 0x0000002019297824 */ /* 0x140fe400078e021a */
[----:B------:R-:W-:Y:S01]  /*3640*/  IMAD R44, R25, 0x50, R26 ;  /* 0x00000050192c7824 */ /* 0x000fe200078e021a */
[----:B------:R-:W-:Y:S02]  /*3650*/  CS2R R26, SRZ ;  /* 0x00000000001a7805 */ /* 0x000fe4000001ff00 */
[----:B------:R-:W-:-:S07]  /*3660*/  CS2R R24, SRZ ;  /* 0x0000000000187805 */ /* 0x000fce000001ff00 */
.L_x_43:
[C---:B------:R-:W-:Y:S01]  /*3670*/  LEA R32, R40.reuse, R82, 0x1 ;  /* 0x0000005228207211 */ /* 0x040fe200078e08ff */
[----:B------:R-:W-:Y:S01]  /*3680*/  IMAD R33, R40, 0xa0, R73 ;  /* 0x000000a028217824 */ /* 0x000fe200078e0249 */
[----:B------:R-:W-:Y:S05]  /*3690*/  WARPSYNC.ALL ;  /* 0x0000000000007948 */ /* 0x000fea0003800000 */
[----:B------:R-:W-:Y:S01]  /*36a0*/  IMAD R32, R41, 0x2, R32 ;  /* 0x0000000229207824 */ /* 0x000fe200078e0220 */
[----:B------:R-:W-:Y:S01]  /*36b0*/  LEA R36, R44, R33, 0x1 ;  /* 0x000000212c247211 */ /* 0x000fe200078e08ff */
[----:B------:R-:W-:-:S04]  /*36c0*/  VIADD R40, R40, 0x10 ;  /* 0x0000001028287836 */ /* 0x000fc80000000000 */
[----:B------:R-:W-:Y:S01]  /*36d0*/  LDSM.16.M88.4 R32, [R32] ;  /* 0x000000002020783b */ /* 0x000fe20000000200 */
[----:B------:R-:W-:-:S03]  /*36e0*/  ISETP.GE.AND P0, PT, R40, R99, PT ;  /* 0x000000632800720c */ /* 0x000fc60003f06270 */
[----:B------:R-:W1:Y:S02]  /*36f0*/  LDSM.16.MT88.4 R36, [R36] ;  /* 0x000000002424783b */ /* 0x000e640000004200 */
[C---:B-1----:R-:W-:Y:S08]  /*3700*/  HMMA.16816.F32 R28, R32.reuse, R36, R28 ;  /* 0x00000024201c723c */ /* 0x042ff0000000181c */
[----:B------:R-:W-:Y:S01]  /*3710*/  HMMA.16816.F32 R24, R32, R38, R24 ;  /* 0x000000262018723c */ /* 0x000fe20000001818 */
[----:B------:R-:W-:-:S04]  /*3720*/  NOP ;  /* 0x0000000000007918 */ /* 0x000fc80000000000 */
[----:B------:R-:W-:-:S15]  /*3730*/  @!P0 BRA `(.L_x_43) ;  /* 0xfffffffc00cc8947 */ /* 0x000fde000383ffff */
[----:B------:R-:W-:Y:S01]  /*3740*/  SHF.R.U32.HI R32, RZ, 0x2, R42 ;  /* 0x00000002ff207819 */ /* 0x000fe2000001162a */
[----:B------:R-:W-:Y:S01]  /*3750*/  UMOV UR4, URZ ;  /* 0x000000ff00047c82 */ /* 0x000fe20008000000 */
[----:B------:R-:W-:-:S04]  /*3760*/  LOP3.LUT R33, R42, 0x3, RZ, 0xc0, !PT ;  /* 0x000000032a217812 */ /* 0x000fc800078ec0ff */
[----:B------:R-:W-:-:S05]  /*3770*/  LEA R32, R32, R33, 0x3 ;  /* 0x0000002120207211 */ /* 0x000fca00078e18ff */
[----:B------:R-:W-:Y:S01]  /*3780*/  IMAD.U32 R33, R32, 0x8, R81 ;  /* 0x0000000820217824 */ /* 0x000fe200078e0051 */
[----:B------:R-:W-:-:S04]  /*3790*/  MOV R32, R96 ;  /* 0x0000006000207202 */ /* 0x000fc80000000f00 */
[----:B------:R1:W-:Y:S04]  /*37a0*/  STS.64 [R33], R28 ;  /* 0x0000001c21007388 */ /* 0x0003e80000000a00 */
[----:B------:R1:W-:Y:S04]  /*37b0*/  STS.64 [R33+0x200], R30 ;  /* 0x0002001e21007388 */ /* 0x0003e80000000a00 */
[----:B------:R1:W-:Y:S04]  /*37c0*/  STS.64 [R33+0x20], R24 ;  /* 0x0000201821007388 */ /* 0x0003e80000000a00 */
[----:B------:R1:W-:Y:S01]  /*37d0*/  STS.64 [R33+0x220], R26 ;  /* 0x0002201a21007388 */ /* 0x0003e20000000a00 */
[----:B------:R-:W-:Y:S01]  /*37e0*/  NOP ;  /* 0x0000000000007918 */ /* 0x000fe20000000000 */
.L_x_56:
[C---:B-1----:R-:W-:Y:S01]  /*37f0*/  IADD3 R25, PT, PT, R32.reuse, 0x40, RZ ;  /* 0x0000004020197810 */ /* 0x042fe20007ffe0ff */
[C---:B------:R-:W-:Y:S01]  /*3800*/  VIADD R24, R32.reuse, 0x20 ;  /* 0x0000002020187836 */ /* 0x040fe20000000000 */
[----:B------:R-:W-:Y:S01]  /*3810*/  SHF.R.U32.HI R27, RZ, 0x4, R32 ;  /* 0x00000004ff1b7819 */ /* 0x000fe20000011620 */
[----:B------:R-:W-:Y:S01]  /*3820*/  VIADD R26, R32, 0x60 ;  /* 0x00000060201a7836 */ /* 0x000fe20000000000 */
[----:B------:R-:W-:Y:S01]  /*3830*/  SHF.R.U32.HI R30, RZ, 0x4, R25 ;  /* 0x00000004ff1e7819 */ /* 0x000fe20000011619 */
[----:B------:R-:W-:Y:S01]  /*3840*/  UIADD3 UR4, UPT, UPT, UR4, 0x4, URZ ;  /* 0x0000000404047890 */ /* 0x000fe2000fffe0ff */
[----:B------:R-:W-:Y:S01]  /*3850*/  IADD3 R25, PT, PT, R94, R27, RZ ;  /* 0x0000001b5e197210 */ /* 0x000fe20007ffe0ff */
[----:B------:R-:W-:Y:S01]  /*3860*/  BSSY.RECONVERGENT B0, `(.L_x_44) ;  /* 0x0000013000007945 */ /* 0x000fe20003800200 */
[----:B------:R-:W-:Y:S01]  /*3870*/  SHF.R.U32.HI R28, RZ, 0x4, R24 ;  /* 0x00000004ff1c7819 */ /* 0x000fe20000011618 */
[----:B------:R-:W-:Y:S01]  /*3880*/  UISETP.NE.AND UP0, UPT, UR4, 0x8, UPT ;  /* 0x000000080400788c */ /* 0x000fe2000bf05270 */
[----:B------:R-:W-:-:S02]  /*3890*/  ISETP.GE.AND P0, PT, R25, R95, PT ;  /* 0x0000005f1900720c */ /* 0x000fc40003f06270 */
[----:B------:R-:W-:Y:S01]  /*38a0*/  SHF.R.U32.HI R33, RZ, 0x4, R26 ;  /* 0x00000004ff217819 */ /* 0x000fe2000001161a */
[C---:B------:R-:W-:Y:S01]  /*38b0*/  IMAD.IADD R29, R94.reuse, 0x1, R28 ;  /* 0x000000015e1d7824 */ /* 0x040fe200078e021c */
[----:B------:R-:W-:-:S03]  /*38c0*/  IADD3 R31, PT, PT, R94, R30, RZ ;  /* 0x0000001e5e1f7210 */ /* 0x000fc60007ffe0ff */
[----:B------:R-:W-:Y:S01]  /*38d0*/  IMAD.IADD R34, R94, 0x1, R33 ;  /* 0x000000015e227824 */ /* 0x000fe200078e0221 */
[-C--:B------:R-:W-:Y:S02]  /*38e0*/  ISETP.GE.AND P1, PT, R29, R95.reuse, PT ;  /* 0x0000005f1d00720c */ /* 0x080fe40003f26270 */
[-C--:B------:R-:W-:Y:S02]  /*38f0*/  ISETP.GE.AND P2, PT, R31, R95.reuse, PT ;  /* 0x0000005f1f00720c */ /* 0x080fe40003f46270 */
[----:B------:R-:W-:Y:S01]  /*3900*/  ISETP.GE.AND P3, PT, R34, R95, PT ;  /* 0x0000005f2200720c */ /* 0x000fe20003f66270 */
[----:B------:R-:W-:-:S12]  /*3910*/  @P0 BRA `(.L_x_45) ;  /* 0x00000000001c0947 */ /* 0x000fd80003800000 */
[----:B------:R-:W-:Y:S01]  /*3920*/  LEA R24, R27, R3, 0x6 ;  /* 0x000000031b187211 */ /* 0x000fe200078e30ff */
[----:B------:R-:W-:-:S04]  /*3930*/  IMAD R26, R25, 0x140, R18 ;  /* 0x00000140191a7824 */ /* 0x000fc800078e0212 */
[----:B------:R1:W2:Y:S03]  /*3940*/  LDS R27, [R24] ;  /* 0x00000000181b7984 */ /* 0x0002a60000000800 */
.L_x_46:
[----:B-1----:R-:W2:Y:S02]  /*3950*/  LDS R24, [R26] ;  /* 0x000000001a187984 */ /* 0x002ea40000000800 */
[----:B--2---:R-:W-:-:S05]  /*3960*/  FADD R25, R27, R24 ;  /* 0x000000181b197221 */ /* 0x004fca0000000000 */
[----:B------:R-:W1:Y:S02]  /*3970*/  ATOMS.CAST.SPIN P0, [R26], R24, R25 ;  /* 0x000000181a00758d */ /* 0x000e640001800019 */
[----:B-1----:R-:W-:Y:S05]  /*3980*/  @!P0 BRA `(.L_x_46) ;  /* 0xfffffffc00f08947 */ /* 0x002fea000383ffff */
.L_x_45:
[----:B------:R-:W-:Y:S05]  /*3990*/  BSYNC.RECONVERGENT B0 ;  /* 0x0000000000007941 */ /* 0x000fea0003800200 */
.L_x_44:
[----:B------:R-:W-:Y:S04]  /*39a0*/  BSSY.RECONVERGENT B0, `(.L_x_47) ;  /* 0x0000009000007945 */ /* 0x000fe80003800200 */
[----:B------:R-:W-:Y:S05]  /*39b0*/  @P1 BRA `(.L_x_48) ;  /* 0x00000000001c1947 */ /* 0x000fea0003800000 */
[----:B------:R-:W-:Y:S02]  /*39c0*/  IMAD R24, R28, 0x40, R3 ;  /* 0x000000401c187824 */ /* 0x000fe400078e0203 */
[----:B------:R-:W-:-:S03]  /*39d0*/  IMAD R29, R29, 0x140, R18 ;  /* 0x000001401d1d7824 */ /* 0x000fc600078e0212 */
[----:B------:R1:W2:Y:S04]  /*39e0*/  LDS R27, [R24] ;  /* 0x00000000181b7984 */ /* 0x0002a80000000800 */
.L_x_49:
[----:B-1----:R-:W2:Y:S02]  /*39f0*/  LDS R24, [R29] ;  /* 0x000000001d187984 */ /* 0x002ea40000000800 */
[----:B--2---:R-:W-:-:S05]  /*3a00*/  FADD R25, R27, R24 ;  /* 0x000000181b197221 */ /* 0x004fca0000000000 */
[----:B------:R-:W1:Y:S02]  /*3a10*/  ATOMS.CAST.SPIN P0, [R29], R24, R25 ;  /* 0x000000181d00758d */ /* 0x000e640001800019 */
[----:B-1----:R-:W-:Y:S05]  /*3a20*/  @!P0 BRA `(.L_x_49) ;  /* 0xfffffffc00f08947 */ /* 0x002fea000383ffff */
.L_x_48:
[----:B------:R-:W-:Y:S05]  /*3a30*/  BSYNC.RECONVERGENT B0 ;  /* 0x0000000000007941 */ /* 0x000fea0003800200 */
.L_x_47:
[----:B------:R-:W-:Y:S04]  /*3a40*/  BSSY.RECONVERGENT B0, `(.L_x_50) ;  /* 0x0000009000007945 */ /* 0x000fe80003800200 */
[----:B------:R-:W-:Y:S05]  /*3a50*/  @P2 BRA `(.L_x_51) ;  /* 0x00000000001c2947 */ /* 0x000fea0003800000 */
[----:B------:R-:W-:Y:S01]  /*3a60*/  LEA R24, R30, R3, 0x6 ;  /* 0x000000031e187211 */ /* 0x000fe200078e30ff */
[----:B------:R-:W-:-:S04]  /*3a70*/  IMAD R31, R31, 0x140, R18 ;  /* 0x000001401f1f7824 */ /* 0x000fc800078e0212 */
[----:B------:R1:W2:Y:S03]  /*3a80*/  LDS R27, [R24] ;  /* 0x00000000181b7984 */ /* 0x0002a60000000800 */
.L_x_52:
[----:B-1----:R-:W2:Y:S02]  /*3a90*/  LDS R24, [R31] ;  /* 0x000000001f187984 */ /* 0x002ea40000000800 */
[----:B--2---:R-:W-:-:S05]  /*3aa0*/  FADD R25, R27, R24 ;  /* 0x000000181b197221 */ /* 0x004fca0000000000 */
[----:B------:R-:W1:Y:S02]  /*3ab0*/  ATOMS.CAST.SPIN P0, [R31], R24, R25 ;  /* 0x000000181f00758d */ /* 0x000e640001800019 */
[----:B-1----:R-:W-:Y:S05]  /*3ac0*/  @!P0 BRA `(.L_x_52) ;  /* 0xfffffffc00f08947 */ /* 0x002fea000383ffff */
.L_x_51:
[----:B------:R-:W-:Y:S05]  /*3ad0*/  BSYNC.RECONVERGENT B0 ;  /* 0x0000000000007941 */ /* 0x000fea0003800200 */
.L_x_50:
[----:B------:R-:W-:Y:S04]  /*3ae0*/  BSSY.RECONVERGENT B0, `(.L_x_53) ;  /* 0x0000009000007945 */ /* 0x000fe80003800200 */
[----:B------:R-:W-:Y:S05]  /*3af0*/  @P3 BRA `(.L_x_54) ;  /* 0x00000000001c3947 */ /* 0x000fea0003800000 */
[----:B------:R-:W-:Y:S02]  /*3b00*/  IMAD R24, R33, 0x40, R3 ;  /* 0x0000004021187824 */ /* 0x000fe400078e0203 */
[----:B------:R-:W-:-:S03]  /*3b10*/  IMAD R34, R34, 0x140, R18 ;  /* 0x0000014022227824 */ /* 0x000fc600078e0212 */
[----:B------:R1:W2:Y:S04]  /*3b20*/  LDS R27, [R24] ;  /* 0x00000000181b7984 */ /* 0x0002a80000000800 */
.L_x_55:
[----:B-1----:R-:W2:Y:S02]  /*3b30*/  LDS R24, [R34] ;  /* 0x0000000022187984 */ /* 0x002ea40000000800 */
[----:B--2---:R-:W-:-:S05]  /*3b40*/  FADD R25, R27, R24 ;  /* 0x000000181b197221 */ /* 0x004fca0000000000 */
[----:B------:R-:W1:Y:S02]  /*3b50*/  ATOMS.CAST.SPIN P0, [R34], R24, R25 ;  /* 0x000000182200758d */ /* 0x000e640001800019 */
[----:B-1----:R-:W-:Y:S05]  /*3b60*/  @!P0 BRA `(.L_x_55) ;  /* 0xfffffffc00f08947 */ /* 0x002fea000383ffff */
.L_x_54:
[----:B------:R-:W-:Y:S05]  /*3b70*/  BSYNC.RECONVERGENT B0 ;  /* 0x0000000000007941 */ /* 0x000fea0003800200 */
.L_x_53:
[----:B------:R-:W-:Y:S01]  /*3b80*/  IADD3 R32, PT, PT, R32, 0x80, RZ ;  /* 0x0000008020207810 */ /* 0x000fe20007ffe0ff */
[----:B------:R-:W-:Y:S06]  /*3b90*/  BRA.U UP0, `(.L_x_56) ;  /* 0xfffffffd00147547 */ /* 0x000fec000b83ffff */
[----:B------:R-:W1:Y:S01]  /*3ba0*/  S2R R41, SR_LANEID ;  /* 0x0000000000297919 */ /* 0x000e620000000000 */
[----:B------:R-:W-:Y:S01]  /*3bb0*/  IMAD.MOV.U32 R40, RZ, RZ, RZ ;  /* 0x000000ffff287224 */ /* 0x000fe200078e00ff */
[----:B------:R-:W-:Y:S02]  /*3bc0*/  CS2R R30, SRZ ;  /* 0x00000000001e7805 */ /* 0x000fe4000001ff00 */
[----:B------:R-:W-:Y:S02]  /*3bd0*/  CS2R R28, SRZ ;  /* 0x00000000001c7805 */ /* 0x000fe4000001ff00 */
[--C-:B-1----:R-:W-:Y:S02]  /*3be0*/  SHF.R.U32.HI R24, RZ, 0x3, R41.reuse ;  /* 0x00000003ff187819 */ /* 0x102fe40000011629 */
[----:B------:R-:W-:Y:S02]  /*3bf0*/  LOP3.LUT R25, R41, 0x7, RZ, 0xc0, !PT ;  /* 0x0000000729197812 */ /* 0x000fe400078ec0ff */
[----:B------:R-:W-:Y:S01]  /*3c00*/  SHF.R.U32.HI R26, RZ, 0x4, R41 ;  /* 0x00000004ff1a7819 */ /* 0x000fe20000011629 */
[----:B------:R-:W-:-:S03]  /*3c10*/  IMAD.SHL.U32 R24, R24, 0x8, RZ ;  /* 0x0000000818187824 */ /* 0x000fc600078e00ff */
[----:B------:R-:W-:Y:S02]  /*3c20*/  SHF.L.U32 R26, R26, 0x3, RZ ;  /* 0x000000031a1a7819 */ /* 0x000fe400000006ff */
[----:B------:R-:W-:-:S04]  /*3c30*/  LOP3.LUT R25, R24, 0x8, R25, 0xe2, !PT ;  /* 0x0000000818197812 */ /* 0x000fc800078ee219 */
[C---:B------:R-:W-:Y:S01]  /*3c40*/  LEA R43, R25.reuse, R26, 0x5 ;  /* 0x0000001a192b7211 */ /* 0x040fe200078e28ff */
[----:B------:R-:W-:Y:S01]  /*3c50*/  IMAD R32, R25, 0x50, R26 ;  /* 0x0000005019207824 */ /* 0x000fe200078e021a */
[----:B------:R-:W-:Y:S02]  /*3c60*/  CS2R R26, SRZ ;  /* 0x00000000001a7805 */ /* 0x000fe4000001ff00 */
[----:B------:R-:W-:Y:S01]  /*3c70*/  CS2R R24, SRZ ;  /* 0x0000000000187805 */ /* 0x000fe2000001ff00 */
[----:B------:R-:W-:-:S07]  /*3c80*/  IMAD.SHL.U32 R42, R32, 0x2, RZ ;  /* 0x00000002202a7824 */ /* 0x000fce00078e00ff */
.L_x_57:
[C---:B------:R-:W-:Y:S01]  /*3c90*/  LEA R32, R40.reuse, R82, 0x1 ;  /* 0x0000005228207211 */ /* 0x040fe200078e08ff */
[C---:B------:R-:W-:Y:S01]  /*3ca0*/  IMAD R33, R40.reuse, 0xa0, R73 ;  /* 0x000000a028217824 */ /* 0x040fe200078e0249 */
[----:B------:R-:W-:-:S03]  /*3cb0*/  IADD3 R40, PT, PT, R40, 0x10, RZ ;  /* 0x0000001028287810 */ /* 0x000fc60007ffe0ff */
[----:B------:R-:W-:Y:S01]  /*3cc0*/  IMAD R32, R43, 0x2, R32 ;  /* 0x000000022b207824 */ /* 0x000fe200078e0220 */
[----:B------:R-:W-:Y:S02]  /*3cd0*/  IADD3 R36, PT, PT, R42, 0x20, R33 ;  /* 0x000000202a247810 */ /* 0x000fe40007ffe021 */
[----:B------:R-:W-:-:S03]  /*3ce0*/  ISETP.GE.AND P0, PT, R40, R99, PT ;  /* 0x000000632800720c */ /* 0x000fc60003f06270 */
[----:B------:R-:W-:Y:S04]  /*3cf0*/  LDSM.16.M88.4 R32, [R32] ;  /* 0x000000002020783b */ /* 0x000fe80000000200 */
[----:B------:R-:W1:Y:S02]  /*3d00*/  LDSM.16.MT88.4 R36, [R36] ;  /* 0x000000002424783b */ /* 0x000e640000004200 */
[C---:B-1----:R-:W-:Y:S08]  /*3d10*/  HMMA.16816.F32 R28, R32.reuse, R36, R28 ;  /* 0x00000024201c723c */ /* 0x042ff0000000181c */
[----:B------:R-:W-:Y:S01]  /*3d20*/  HMMA.16816.F32 R24, R32, R38, R24 ;  /* 0x000000262018723c */ /* 0x000fe20000001818 */
[----:B------:R-:W-:-:S04]  /*3d30*/  NOP ;  /* 0x0000000000007918 */ /* 0x000fc80000000000 */
[----:B------:R-:W-:-:S15]  /*3d40*/  @!P0 BRA `(.L_x_57) ;  /* 0xfffffffc00d08947 */ /* 0x000fde000383ffff */
[----:B------:R-:W-:Y:S01]  /*3d50*/  SHF.R.U32.HI R32, RZ, 0x2, R41 ;  /* 0x00000002ff207819 */ /* 0x000fe20000011629 */
[----:B------:R-:W-:Y:S01]  /*3d60*/  UMOV UR4, URZ ;  /* 0x000000ff00047c82 */ /* 0x000fe20008000000 */
[----:B------:R-:W-:-:S05]  /*3d70*/  LOP3.LUT R41, R41, 0x3, RZ, 0xc0, !PT ;  /* 0x0000000329297812 */ /* 0x000fca00078ec0ff */
[----:B------:R-:W-:-:S05]  /*3d80*/  IMAD R32, R32, 0x8, R41 ;  /* 0x0000000820207824 */ /* 0x000fca00078e0229 */
[----:B------:R-:W-:Y:S01]  /*3d90*/  LEA R33, R32, R81, 0x3 ;  /* 0x0000005120217211 */ /* 0x000fe200078e18ff */
[----:B------:R-:W-:-:S04]  /*3da0*/  IMAD.MOV.U32 R32, RZ, RZ, R96 ;  /* 0x000000ffff207224 */ /* 0x000fc800078e0060 */
[----:B------:R1:W-:Y:S04]  /*3db0*/  STS.64 [R33], R28 ;  /* 0x0000001c21007388 */ /* 0x0003e80000000a00 */
[----:B------:R1:W-:Y:S04]  /*3dc0*/  STS.64 [R33+0x200], R30 ;  /* 0x0002001e21007388 */ /* 0x0003e80000000a00 */
[----:B------:R1:W-:Y:S04]  /*3dd0*/  STS.64 [R33+0x20], R24 ;  /* 0x0000201821007388 */ /* 0x0003e80000000a00 */
[----:B------:R1:W-:Y:S01]  /*3de0*/  STS.64 [R33+0x220], R26 ;  /* 0x0002201a21007388 */ /* 0x0003e20000000a00 */
[----:B------:R-:W-:Y:S01]  /*3df0*/  NOP ;  /* 0x0000000000007918 */ /* 0x000fe20000000000 */
.L_x_70:
[C---:B-1----:R-:W-:Y:S01]  /*3e00*/  VIADD R25, R32.reuse, 0x40 ;  /* 0x0000004020197836 */ /* 0x042fe20000000000 */
[----:B------:R-:W-:Y:S01]  /*3e10*/  SHF.R.U32.HI R27, RZ, 0x4, R32 ;  /* 0x00000004ff1b7819 */ /* 0x000fe20000011620 */
[----:B------:R-:W-:Y:S01]  /*3e20*/  UIADD3 UR4, UPT, UPT, UR4, 0x4, URZ ;  /* 0x0000000404047890 */ /* 0x000fe2000fffe0ff */
[----:B------:R-:W-:Y:S01]  /*3e30*/  IADD3 R24, PT, PT, R32, 0x20, RZ ;  /* 0x0000002020187810 */ /* 0x000fe20007ffe0ff */
[----:B------:R-:W-:Y:S01]  /*3e40*/  BSSY.RECONVERGENT B0, `(.L_x_58) ;  /* 0x0000016000007945 */ /* 0x000fe20003800200 */
[----:B------:R-:W-:Y:S01]  /*3e50*/  SHF.R.U32.HI R30, RZ, 0x4, R25 ;  /* 0x00000004ff1e7819 */ /* 0x000fe20000011619 */
[----:B------:R-:W-:Y:S01]  /*3e60*/  IMAD.IADD R25, R94, 0x1, R27 ;  /* 0x000000015e197824 */ /* 0x000fe200078e021b */
[----:B------:R-:W-:Y:S01]  /*3e70*/  IADD3 R26, PT, PT, R32, 0x60, RZ ;  /* 0x00000060201a7810 */ /* 0x000fe20007ffe0ff */
[----:B------:R-:W-:Y:S01]  /*3e80*/  UISETP.NE.AND UP0, UPT, UR4, 0x8, UPT ;  /* 0x000000080400788c */ /* 0x000fe2000bf05270 */
[----:B------:R-:W-:Y:S01]  /*3e90*/  SHF.R.U32.HI R28, RZ, 0x4, R24 ;  /* 0x00000004ff1c7819 */ /* 0x000fe20000011618 */
[----:B------:R-:W-:Y:S01]  /*3ea0*/  IMAD.IADD R31, R94, 0x1, R30 ;  /* 0x000000015e1f7824 */ /* 0x000fe200078e021e */
[----:B------:R-:W-:-:S02]  /*3eb0*/  ISETP.GE.AND P0, PT, R25, R95, PT ;  /* 0x0000005f1900720c */ /* 0x000fc40003f06270 */
[----:B------:R-:W-:Y:S02]  /*3ec0*/  SHF.R.U32.HI R33, RZ, 0x4, R26 ;  /* 0x00000004ff217819 */ /* 0x000fe4000001161a */
[C---:B------:R-:W-:Y:S02]  /*3ed0*/  IADD3 R29, PT, PT, R94.reuse, R28, RZ ;  /* 0x0000001c5e1d7210 */ /* 0x040fe40007ffe0ff */
[----:B------:R-:W-:Y:S02]  /*3ee0*/  IADD3 R34, PT, PT, R94, R33, RZ ;  /* 0x000000215e227210 */ /* 0x000fe40007ffe0ff */
[-C--:B------:R-:W-:Y:S02]  /*3ef0*/  ISETP.GE.AND P1, PT, R29, R95.reuse, PT ;  /* 0x0000005f1d00720c */ /* 0x080fe40003f26270 */
[-C--:B------:R-:W-:Y:S02]  /*3f00*/  ISETP.GE.AND P2, PT, R31, R95.reuse, PT ;  /* 0x0000005f1f00720c */ /* 0x080fe40003f46270 */
[----:B------:R-:W-:Y:S01]  /*3f10*/  ISETP.GE.AND P3, PT, R34, R95, PT ;  /* 0x0000005f2200720c */ /* 0x000fe20003f66270 */
[----:B------:R-:W-:-:S12]  /*3f20*/  @P0 BRA `(.L_x_59) ;  /* 0x00000000001c0947 */ /* 0x000fd80003800000 */
[----:B------:R-:W-:Y:S02]  /*3f30*/  IMAD R24, R27, 0x40, R3 ;  /* 0x000000401b187824 */ /* 0x000fe400078e0203 */
[----:B------:R-:W-:-:S03]  /*3f40*/  IMAD R26, R25, 0x140, R18 ;  /* 0x00000140191a7824 */ /* 0x000fc600078e0212 */
[----:B------:R1:W2:Y:S04]  /*3f50*/  LDS R27, [R24] ;  /* 0x00000000181b7984 */ /* 0x0002a80000000800 */
.L_x_60:
[----:B-1----:R-:W2:Y:S02]  /*3f60*/  LDS R24, [R26+0x40] ;  /* 0x000040001a187984 */ /* 0x002ea40000000800 */
[----:B--2---:R-:W-:-:S05]  /*3f70*/  FADD R25, R27, R24 ;  /* 0x000000181b197221 */ /* 0x004fca0000000000 */
[----:B------:R-:W1:Y:S02]  /*3f80*/  ATOMS.CAST.SPIN P0, [R26+0x40], R24, R25 ;  /* 0x000040181a00758d */ /* 0x000e640001800019 */
[----:B-1----:R-:W-:Y:S05]  /*3f90*/  @!P0 BRA `(.L_x_60) ;  /* 0xfffffffc00f08947 */ /* 0x002fea000383ffff */
.L_x_59:
[----:B------:R-:W-:Y:S05]  /*3fa0*/  BSYNC.RECONVERGENT B0 ;  /* 0x0000000000007941 */ /* 0x000fea0003800200 */
.L_x_58:
[----:B------:R-:W-:Y:S04]  /*3fb0*/  BSSY.RECONVERGENT B0, `(.L_x_61) ;  /* 0x0000009000007945 */ /* 0x000fe80003800200 */
[----:B------:R-:W-:Y:S05]  /*3fc0*/  @P1 BRA `(.L_x_62) ;  /* 0x00000000001c1947 */ /* 0x000fea0003800000 */
[----:B------:R-:W-:Y:S01]  /*3fd0*/  LEA R24, R28, R3, 0x6 ;  /* 0x000000031c187211 */ /* 0x000fe200078e30ff */
[----:B------:R-:W-:-:S04]  /*3fe0*/  IMAD R29, R29, 0x140, R18 ;  /* 0x000001401d1d7824 */ /* 0x000fc800078e0212 */
[----:B------:R1:W2:Y:S03]  /*3ff0*/  LDS R27, [R24] ;  /* 0x00000000181b7984 */ /* 0x0002a60000000800 */
.L_x_63:
[----:B-1----:R-:W2:Y:S02]  /*4000*/  LDS R24, [R29+0x40] ;  /* 0x000040001d187984 */ /* 0x002ea40000000800 */
[----:B--2---:R-:W-:-:S05]  /*4010*/  FADD R25, R27, R24 ;  /* 0x000000181b197221 */ /* 0x004fca0000000000 */
[----:B------:R-:W1:Y:S02]  /*4020*/  ATOMS.CAST.SPIN P0, [R29+0x40], R24, R25 ;  /* 0x000040181d00758d */ /* 0x000e640001800019 */
[----:B-1----:R-:W-:Y:S05]  /*4030*/  @!P0 BRA `(.L_x_63) ;  /* 0xfffffffc00f08947 */ /* 0x002fea000383ffff */
.L_x_62:
[----:B------:R-:W-:Y:S05]  /*4040*/  BSYNC.RECONVERGENT B0 ;  /* 0x0000000000007941 */ /* 0x000fea0003800200 */
.L_x_61:
[----:B------:R-:W-:Y:S04]  /*4050*/  BSSY.RECONVERGENT B0, `(.L_x_64) ;  /* 0x0000009000007945 */ /* 0x000fe80003800200 */
[----:B------:R-:W-:Y:S05]  /*4060*/  @P2 BRA `(.L_x_65) ;  /* 0x00000000001c2947 */ /* 0x000fea0003800000 */
[----:B------:R-:W-:Y:S02]  /*4070*/  IMAD R24, R30, 0x40, R3 ;  /* 0x000000401e187824 */ /* 0x000fe400078e0203 */
[----:B------:R-:W-:-:S03]  /*4080*/  IMAD R31, R31, 0x140, R18 ;  /* 0x000001401f1f7824 */ /* 0x000fc600078e0212 */
[----:B------:R1:W2:Y:S04]  /*4090*/  LDS R27, [R24] ;  /* 0x00000000181b7984 */ /* 0x0002a80000000800 */
.L_x_66:
[----:B-1----:R-:W2:Y:S02]  /*40a0*/  LDS R24, [R31+0x40] ;  /* 0x000040001f187984 */ /* 0x002ea40000000800 */
[----:B--2---:R-:W-:-:S05]  /*40b0*/  FADD R25, R27, R24 ;  /* 0x000000181b197221 */ /* 0x004fca0000000000 */
[----:B------:R-:W1:Y:S02]  /*40c0*/  ATOMS.CAST.SPIN P0, [R31+0x40], R24, R25 ;  /* 0x000040181f00758d */ /* 0x000e640001800019 */
[----:B-1----:R-:W-:Y:S05]  /*40d0*/  @!P0 BRA `(.L_x_66) ;  /* 0xfffffffc00f08947 */ /* 0x002fea000383ffff */
.L_x_65:
[----:B------:R-:W-:Y:S05]  /*40e0*/  BSYNC.RECONVERGENT B0 ;  /* 0x0000000000007941 */ /* 0x000fea0003800200 */
.L_x_64:
[----:B------:R-:W-:Y:S04]  /*40f0*/  BSSY.RECONVERGENT B0, `(.L_x_67) ;  /* 0x0000009000007945 */ /* 0x000fe80003800200 */
[----:B------:R-:W-:Y:S05]  /*4100*/  @P3 BRA `(.L_x_68) ;  /* 0x00000000001c3947 */ /* 0x000fea0003800000 */
[----:B------:R-:W-:Y:S01]  /*4110*/  LEA R24, R33, R3, 0x6 ;  /* 0x0000000321187211 */ /* 0x000fe200078e30ff */
[----:B------:R-:W-:-:S04]  /*4120*/  IMAD R34, R34, 0x140, R18 ;  /* 0x0000014022227824 */ /* 0x000fc800078e0212 */
[----:B------:R1:W2:Y:S03]  /*4130*/  LDS R27, [R24] ;  /* 0x00000000181b7984 */ /* 0x0002a60000000800 */
.L_x_69:
[----:B-1----:R-:W2:Y:S02]  /*4140*/  LDS R24, [R34+0x40] ;  /* 0x0000400022187984 */ /* 0x002ea40000000800 */
[----:B--2---:R-:W-:-:S05]  /*4150*/  FADD R25, R27, R24 ;  /* 0x000000181b197221 */ /* 0x004fca0000000000 */
[----:B------:R-:W1:Y:S02]  /*4160*/  ATOMS.CAST.SPIN P0, [R34+0x40], R24, R25 ;  /* 0x000040182200758d */ /* 0x000e640001800019 */
[----:B-1----:R-:W-:Y:S05]  /*4170*/  @!P0 BRA `(.L_x_69) ;  /* 0xfffffffc00f08947 */ /* 0x002fea000383ffff */
.L_x_68:
[----:B------:R-:W-:Y:S05]  /*4180*/  BSYNC.RECONVERGENT B0 ;  /* 0x0000000000007941 */ /* 0x000fea0003800200 */
.L_x_67:
[----:B------:R-:W-:Y:S01]  /*4190*/  VIADD R32, R32, 0x80 ;  /* 0x0000008020207836 */ /* 0x000fe20000000000 */
[----:B------:R-:W-:Y:S06]  /*41a0*/  BRA.U UP0, `(.L_x_70) ;  /* 0xfffffffd00147547 */ /* 0x000fec000b83ffff */
[----:B------:R-:W1:Y:S01]  /*41b0*/  S2R R41, SR_LANEID ;  /* 0x0000000000297919 */ /* 0x000e620000000000 */
[----:B------:R-:W-:Y:S02]  /*41c0*/  MOV R40, RZ ;  /* 0x000000ff00287202 */ /* 0x000fe40000000f00 */
[----:B------:R-:W-:Y:S02]  /*41d0*/  CS2R R30, SRZ ;  /* 0x00000000001e7805 */ /* 0x000fe4000001ff00 */
[----:B------:R-:W-:Y:S02]  /*41e0*/  CS2R R28, SRZ ;  /* 0x00000000001c7805 */ /* 0x000fe4000001ff00 */
[--C-:B-1----:R-:W-:Y:S02]  /*41f0*/  SHF.R.U32.HI R24, RZ, 0x3, R41.reuse ;  /* 0x00000003ff187819 */ /* 0x102fe40000011629 */
[----:B------:R-:W-:Y:S02]  /*4200*/  LOP3.LUT R25, R41, 0x7, RZ, 0xc0, !PT ;  /* 0x0000000729197812 */ /* 0x000fe400078ec0ff */
[----:B------:R-:W-:-:S02]  /*4210*/  SHF.R.U32.HI R26, RZ, 0x4, R41 ;  /* 0x00000004ff1a7819 */ /* 0x000fc40000011629 */
[----:B------:R-:W-:-:S03]  /*4220*/  SHF.L.U32 R24, R24, 0x3, RZ ;  /* 0x0000000318187819 */ /* 0x000fc600000006ff */
[----:B------:R-:W-:Y:S01]  /*4230*/  IMAD.SHL.U32 R26, R26, 0x8, RZ ;  /* 0x000000081a1a7824 */ /* 0x000fe200078e00ff */
[----:B------:R-:W-:-:S05]  /*4240*/  LOP3.LUT R25, R24, 0x8, R25, 0xe2, !PT ;  /* 0x0000000818197812 */ /* 0x000fca00078ee219 */
[C-C-:B------:R-:W-:Y:S02]  /*4250*/  IMAD R32, R25.reuse, 0x50, R26.reuse ;  /* 0x0000005019207824 */ /* 0x140fe400078e021a */
[----:B------:R-:W-:Y:S01]  /*4260*/  IMAD R43, R25, 0x20, R26 ;  /* 0x00000020192b7824 */ /* 0x000fe200078e021a */
[----:B------:R-:W-:Y:S02]  /*4270*/  CS2R R26, SRZ ;  /* 0x00000000001a7805 */ /* 0x000fe4000001ff00 */
[----:B------:R-:W-:Y:S02]  /*4280*/  CS2R R24, SRZ ;  /* 0x0000000000187805 */ /* 0x000fe4000001ff00 */
[----:B------:R-:W-:-:S07]  /*4290*/  SHF.L.U32 R42, R32, 0x1, RZ ;  /* 0x00000001202a7819 */ /* 0x000fce00000006ff */
.L_x_71:
[C---:B------:R-:W-:Y:S02]  /*42a0*/  IMAD R32, R40.reuse, 0x2, R82 ;  /* 0x0000000228207824 */ /* 0x040fe400078e0252 */
[C---:B------:R-:W-:Y:S02]  /*42b0*/  IMAD R33, R40.reuse, 0xa0, R73 ;  /* 0x000000a028217824 */ /* 0x040fe400078e0249 */
[----:B------:R-:W-:Y:S01]  /*42c0*/  VIADD R40, R40, 0x10 ;  /* 0x0000001028287836 */ /* 0x000fe20000000000 */
[----:B------:R-:W-:Y:S02]  /*42d0*/  LEA R32, R43, R32, 0x1 ;  /* 0x000000202b207211 */ /* 0x000fe400078e08ff */
[----:B------:R-:W-:Y:S02]  /*42e0*/  IADD3 R36, PT, PT, R42, 0x40, R33 ;  /* 0x000000402a247810 */ /* 0x000fe40007ffe021 */
[----:B------:R-:W-:Y:S02]  /*42f0*/  ISETP.GE.AND P0, PT, R40, R99, PT ;  /* 0x000000632800720c */ /* 0x000fe40003f06270 */
        /* <DEDUP_REMOVED lines=17> */
.L_x_84:
        /* <DEDUP_REMOVED lines=22> */
.L_x_74:
[----:B-1----:R-:W2:Y:S02]  /*4570*/  LDS R24, [R26+0x80] ;  /* 0x000080001a187984 */ /* 0x002ea40000000800 */
[----:B--2---:R-:W-:-:S05]  /*4580*/  FADD R25, R27, R24 ;  /* 0x000000181b197221 */ /* 0x004fca0000000000 */
[----:B------:R-:W1:Y:S02]  /*4590*/  ATOMS.CAST.SPIN P0, [R26+0x80], R24, R25 ;  /* 0x000080181a00758d */ /* 0x000e640001800019 */
[----:B-1----:R-:W-:Y:S05]  /*45a0*/  @!P0 BRA `(.L_x_74) ;  /* 0xfffffffc00f08947 */ /* 0x002fea000383ffff */
.L_x_73:
[----:B------:R-:W-:Y:S05]  /*45b0*/  BSYNC.RECONVERGENT B0 ;  /* 0x0000000000007941 */ /* 0x000fea0003800200 */
.L_x_72:
[----:B------:R-:W-:Y:S04]  /*45c0*/  BSSY.RECONVERGENT B0, `(.L_x_75) ;  /* 0x0000009000007945 */ /* 0x000fe80003800200 */
[----:B------:R-:W-:Y:S05]  /*45d0*/  @P1 BRA `(.L_x_76) ;  /* 0x00000000001c1947 */ /* 0x000fea0003800000 */
[----:B------:R-:W-:Y:S02]  /*45e0*/  IMAD R24, R28, 0x40, R3 ;  /* 0x000000401c187824 */ /* 0x000fe400078e0203 */
[----:B------:R-:W-:-:S03]  /*45f0*/  IMAD R29, R29, 0x140, R18 ;  /* 0x000001401d1d7824 */ /* 0x000fc600078e0212 */
[----:B------:R1:W2:Y:S04]  /*4600*/  LDS R27, [R24] ;  /* 0x00000000181b7984 */ /* 0x0002a80000000800 */
.L_x_77:
[----:B-1----:R-:W2:Y:S02]  /*4610*/  LDS R24, [R29+0x80] ;  /* 0x000080001d187984 */ /* 0x002ea40000000800 */
[----:B--2---:R-:W-:-:S05]  /*4620*/  FADD R25, R27, R24 ;  /* 0x000000181b197221 */ /* 0x004fca0000000000 */
[----:B------:R-:W1:Y:S02]  /*4630*/  ATOMS.CAST.SPIN P0, [R29+0x80], R24, R25 ;  /* 0x000080181d00758d */ /* 0x000e640001800019 */
[----:B-1----:R-:W-:Y:S05]  /*4640*/  @!P0 BRA `(.L_x_77) ;  /* 0xfffffffc00f08947 */ /* 0x002fea000383ffff */
.L_x_76:
[----:B------:R-:W-:Y:S05]  /*4650*/  BSYNC.RECONVERGENT B0 ;  /* 0x0000000000007941 */ /* 0x000fea0003800200 */
.L_x_75:
[----:B------:R-:W-:Y:S04]  /*4660*/  BSSY.RECONVERGENT B0, `(.L_x_78) ;  /* 0x0000009000007945 */ /* 0x000fe80003800200 */
[----:B------:R-:W-:Y:S05]  /*4670*/  @P2 BRA `(.L_x_79) ;  /* 0x00000000001c2947 */ /* 0x000fea0003800000 */
[----:B------:R-:W-:Y:S01]  /*4680*/  LEA R24, R30, R3, 0x6 ;  /* 0x000000031e187211 */ /* 0x000fe200078e30ff */
[----:B------:R-:W-:-:S04]  /*4690*/  IMAD R31, R31, 0x140, R18 ;  /* 0x000001401f1f7824 */ /* 0x000fc800078e0212 */
[----:B------:R1:W2:Y:S03]  /*46a0*/  LDS R27, [R24] ;  /* 0x00000000181b7984 */ /* 0x0002a60000000800 */
.L_x_80:
[----:B-1----:R-:W2:Y:S02]  /*46b0*/  LDS R24, [R31+0x80] ;  /* 0x000080001f187984 */ /* 0x002ea40000000800 */
[----:B--2---:R-:W-:-:S05]  /*46c0*/  FADD R25, R27, R24 ;  /* 0x000000181b197221 */ /* 0x004fca0000000000 */
[----:B------:R-:W1:Y:S02]  /*46d0*/  ATOMS.CAST.SPIN P0, [R31+0x80], R24, R25 ;  /* 0x000080181f00758d */ /* 0x000e640001800019 */
[----:B-1----:R-:W-:Y:S05]  /*46e0*/  @!P0 BRA `(.L_x_80) ;  /* 0xfffffffc00f08947 */ /* 0x002fea000383ffff */
.L_x_79:
[----:B------:R-:W-:Y:S05]  /*46f0*/  BSYNC.RECONVERGENT B0 ;  /* 0x0000000000007941 */ /* 0x000fea0003800200 */
.L_x_78:
[----:B------:R-:W-:Y:S04]  /*4700*/  BSSY.RECONVERGENT B0, `(.L_x_81) ;  /* 0x0000009000007945 */ /* 0x000fe80003800200 */
[----:B------:R-:W-:Y:S05]  /*4710*/  @P3 BRA `(.L_x_82) ;  /* 0x00000000001c3947 */ /* 0x000fea0003800000 */
[----:B------:R-:W-:Y:S02]  /*4720*/  IMAD R24, R33, 0x40, R3 ;  /* 0x0000004021187824 */ /* 0x000fe400078e0203 */
[----:B------:R-:W-:-:S03]  /*4730*/  IMAD R34, R34, 0x140, R18 ;  /* 0x0000014022227824 */ /* 0x000fc600078e0212 */
[----:B------:R1:W2:Y:S04]  /*4740*/  LDS R27, [R24] ;  /* 0x00000000181b7984 */ /* 0x0002a80000000800 */
.L_x_83:
[----:B-1----:R-:W2:Y:S02]  /*4750*/  LDS R24, [R34+0x80] ;  /* 0x0000800022187984 */ /* 0x002ea40000000800 */
[----:B--2---:R-:W-:-:S05]  /*4760*/  FADD R25, R27, R24 ;  /* 0x000000181b197221 */ /* 0x004fca0000000000 */
[----:B------:R-:W1:Y:S02]  /*4770*/  ATOMS.CAST.SPIN P0, [R34+0x80], R24, R25 ;  /* 0x000080182200758d */ /* 0x000e640001800019 */
[----:B-1----:R-:W-:Y:S05]  /*4780*/  @!P0 BRA `(.L_x_83) ;  /* 0xfffffffc00f08947 */ /* 0x002fea000383ffff */
.L_x_82:
[----:B------:R-:W-:Y:S05]  /*4790*/  BSYNC.RECONVERGENT B0 ;  /* 0x0000000000007941 */ /* 0x000fea0003800200 */
.L_x_81:
        /* <DEDUP_REMOVED lines=17> */
.L_x_85:
        /* <DEDUP_REMOVED lines=23> */
.L_x_98:
        /* <DEDUP_REMOVED lines=22> */
.L_x_88:
[----:B-1----:R-:W2:Y:S02]  /*4b80*/  LDS R24, [R26+0xc0] ;  /* 0x0000c0001a187984 */ /* 0x002ea40000000800 */
[----:B--2---:R-:W-:-:S05]  /*4b90*/  FADD R25, R27, R24 ;  /* 0x000000181b197221 */ /* 0x004fca0000000000 */
[----:B------:R-:W1:Y:S02]  /*4ba0*/  ATOMS.CAST.SPIN P0, [R26+0xc0], R24, R25 ;  /* 0x0000c0181a00758d */ /* 0x000e640001800019 */
[----:B-1----:R-:W-:Y:S05]  /*4bb0*/  @!P0 BRA `(.L_x_88) ;  /* 0xfffffffc00f08947 */ /* 0x002fea000383ffff */
.L_x_87:
[----:B------:R-:W-:Y:S05]  /*4bc0*/  BSYNC.RECONVERGENT B0 ;  /* 0x0000000000007941 */ /* 0x000fea0003800200 */
.L_x_86:
[----:B------:R-:W-:Y:S04]  /*4bd0*/  BSSY.RECONVERGENT B0, `(.L_x_89) ;  /* 0x0000009000007945 */ /* 0x000fe80003800200 */
[----:B------:R-:W-:Y:S05]  /*4be0*/  @P1 BRA `(.L_x_90) ;  /* 0x00000000001c1947 */ /* 0x000fea0003800000 */
[----:B------:R-:W-:Y:S01]  /*4bf0*/  LEA R24, R28, R3, 0x6 ;  /* 0x000000031c187211 */ /* 0x000fe200078e30ff */
[----:B------:R-:W-:-:S04]  /*4c00*/  IMAD R29, R29, 0x140, R18 ;  /* 0x000001401d1d7824 */ /* 0x000fc800078e0212 */
[----:B------:R1:W2:Y:S03]  /*4c10*/  LDS R27, [R24] ;  /* 0x00000000181b7984 */ /* 0x0002a60000000800 */
.L_x_91:
[----:B-1----:R-:W2:Y:S02]  /*4c20*/  LDS R24, [R29+0xc0] ;  /* 0x0000c0001d187984 */ /* 0x002ea40000000800 */
[----:B--2---:R-:W-:-:S05]  /*4c30*/  FADD R25, R27, R24 ;  /* 0x000000181b197221 */ /* 0x004fca0000000000 */
[----:B------:R-:W1:Y:S02]  /*4c40*/  ATOMS.CAST.SPIN P0, [R29+0xc0], R24, R25 ;  /* 0x0000c0181d00758d */ /* 0x000e640001800019 */
[----:B-1----:R-:W-:Y:S05]  /*4c50*/  @!P0 BRA `(.L_x_91) ;  /* 0xfffffffc00f08947 */ /* 0x002fea000383ffff */
.L_x_90:
[----:B------:R-:W-:Y:S05]  /*4c60*/  BSYNC.RECONVERGENT B0 ;  /* 0x0000000000007941 */ /* 0x000fea0003800200 */
.L_x_89:
[----:B------:R-:W-:Y:S04]  /*4c70*/  BSSY.RECONVERGENT B0, `(.L_x_92) ;  /* 0x0000009000007945 */ /* 0x000fe80003800200 */
[----:B------:R-:W-:Y:S05]  /*4c80*/  @P2 BRA `(.L_x_93) ;  /* 0x00000000001c2947 */ /* 0x000fea0003800000 */
[----:B------:R-:W-:Y:S02]  /*4c90*/  IMAD R24, R30, 0x40, R3 ;  /* 0x000000401e187824 */ /* 0x000fe400078e0203 */
[----:B------:R-:W-:-:S03]  /*4ca0*/  IMAD R31, R31, 0x140, R18 ;  /* 0x000001401f1f7824 */ /* 0x000fc600078e0212 */
[----:B------:R1:W2:Y:S04]  /*4cb0*/  LDS R27, [R24] ;  /* 0x00000000181b7984 */ /* 0x0002a80000000800 */
.L_x_94:
[----:B-1----:R-:W2:Y:S02]  /*4cc0*/  LDS R24, [R31+0xc0] ;  /* 0x0000c0001f187984 */ /* 0x002ea40000000800 */
[----:B--2---:R-:W-:-:S05]  /*4cd0*/  FADD R25, R27, R24 ;  /* 0x000000181b197221 */ /* 0x004fca0000000000 */
[----:B------:R-:W1:Y:S02]  /*4ce0*/  ATOMS.CAST.SPIN P0, [R31+0xc0], R24, R25 ;  /* 0x0000c0181f00758d */ /* 0x000e640001800019 */
[----:B-1----:R-:W-:Y:S05]  /*4cf0*/  @!P0 BRA `(.L_x_94) ;  /* 0xfffffffc00f08947 */ /* 0x002fea000383ffff */
.L_x_93:
[----:B------:R-:W-:Y:S05]  /*4d00*/  BSYNC.RECONVERGENT B0 ;  /* 0x0000000000007941 */ /* 0x000fea0003800200 */
.L_x_92:
[----:B------:R-:W-:Y:S04]  /*4d10*/  BSSY.RECONVERGENT B0, `(.L_x_95) ;  /* 0x0000009000007945 */ /* 0x000fe80003800200 */
[----:B------:R-:W-:Y:S05]  /*4d20*/  @P3 BRA `(.L_x_96) ;  /* 0x00000000001c3947 */ /* 0x000fea0003800000 */
[----:B------:R-:W-:Y:S01]  /*4d30*/  LEA R24, R33, R3, 0x6 ;  /* 0x0000000321187211 */ /* 0x000fe200078e30ff */
[----:B------:R-:W-:-:S04]  /*4d40*/  IMAD R34, R34, 0x140, R18 ;  /* 0x0000014022227824 */ /* 0x000fc800078e0212 */
[----:B------:R1:W2:Y:S03]  /*4d50*/  LDS R27, [R24] ;  /* 0x00000000181b7984 */ /* 0x0002a60000000800 */
.L_x_97:
[----:B-1----:R-:W2:Y:S02]  /*4d60*/  LDS R24, [R34+0xc0] ;  /* 0x0000c00022187984 */ /* 0x002ea40000000800 */
[----:B--2---:R-:W-:-:S05]  /*4d70*/  FADD R25, R27, R24 ;  /* 0x000000181b197221 */ /* 0x004fca0000000000 */
[----:B------:R-:W1:Y:S02]  /*4d80*/  ATOMS.CAST.SPIN P0, [R34+0xc0], R24, R25 ;  /* 0x0000c0182200758d */ /* 0x000e640001800019 */
[----:B-1----:R-:W-:Y:S05]  /*4d90*/  @!P0 BRA `(.L_x_97) ;  /* 0xfffffffc00f08947 */ /* 0x002fea000383ffff */
.L_x_96:
[----:B------:R-:W-:Y:S05]  /*4da0*/  BSYNC.RECONVERGENT B0 ;  /* 0x0000000000007941 */ /* 0x000fea0003800200 */
.L_x_95:
[----:B------:R-:W-:Y:S01]  /*4db0*/  VIADD R32, R32, 0x80 ;  /* 0x0000008020207836 */ /* 0x000fe20000000000 */
[----:B------:R-:W-:Y:S06]  /*4dc0*/  BRA.U UP0, `(.L_x_98) ;  /* 0xfffffffd00147547 */ /* 0x000fec000b83ffff */
.L_x_42:
[----:B------:R-:W-:Y:S01]  /*4dd0*/  ISETP.GE.AND P0, PT, R90, R93, PT ;  /* 0x0000005d5a00720c */ /* 0x000fe20003f06270 */
[----:B------:R-:W-:Y:S05]  /*4de0*/  WARPSYNC.ALL ;  /* 0x0000000000007948 */ /* 0x000fea0003800000 */
[----:B------:R-:W-:Y:S06]  /*4df0*/  BAR.SYNC.DEFER_BLOCKING 0x0 ;  /* 0x0000000000007b1d */ /* 0x000fec0000010000 */
[----:B------:R-:W-:Y:S04]  /*4e00*/  BSSY.RECONVERGENT B0, `(.L_x_99) ;  /* 0x000008a000007945 */ /* 0x000fe80003800200 */
[----:B------:R-:W-:Y:S05]  /*4e10*/  @P0 BRA `(.L_x_100) ;  /* 0x0000000800200947 */ /* 0x000fea0003800000 */
[----:B------:R-:W-:Y:S01]  /*4e20*/  ISETP.NE.AND P0, PT, R10, 0x180, PT ;  /* 0x000001800a00780c */ /* 0x000fe20003f05270 */
[----:B------:R-:W-:Y:S01]  /*4e30*/  BSSY.RECONVERGENT B1, `(.L_x_101) ;  /* 0x0000037000017945 */ /* 0x000fe20003800200 */
[----:B-12-4-:R-:W-:-:S11]  /*4e40*/  MOV R24, R90 ;  /* 0x0000005a00187202 */ /* 0x016fd60000000f00 */
[----:B------:R-:W-:Y:S05]  /*4e50*/  @!P0 BRA `(.L_x_102) ;  /* 0x0000000000d08947 */ /* 0x000fea0003800000 */
[----:B------:R-:W1:Y:S01]  /*4e60*/  LDS R24, [R17] ;  /* 0x0000000011187984 */ /* 0x000e620000000800 */
[----:B------:R-:W-:Y:S01]  /*4e70*/  ISETP.NE.AND P0, PT, R71, RZ, PT ;  /* 0x000000ff4700720c */ /* 0x000fe20003f05270 */
[----:B------:R-:W-:Y:S01]  /*4e80*/  IMAD.MOV.U32 R30, RZ, RZ, 0x3bbb989d ;  /* 0x3bbb989dff1e7424 */ /* 0x000fe200078e00ff */
[----:B------:R-:W-:Y:S01]  /*4e90*/  MOV R29, 0x437c0000 ;  /* 0x437c0000001d7802 */ /* 0x000fe20000000f00 */
[----:B---3--:R-:W2:Y:S01]  /*4ea0*/  LDS R27, [R9] ;  /* 0x00000000091b7984 */ /* 0x008ea20000000800 */
[----:B------:R-:W-:Y:S02]  /*4eb0*/  ISETP.NE.AND P1, PT, R10, RZ, PT ;  /* 0x000000ff0a00720c */ /* 0x000fe40003f25270 */
[----:B-1----:R-:W-:-:S05]  /*4ec0*/  FSEL R25, R24, -INF , P0 ;  /* 0xff80000018197808 */ /* 0x002fca0000000000 */
[----:B------:R-:W-:-:S04]  /*4ed0*/  FADD R25, -R24, R25 ;  /* 0x0000001918197221 */ /* 0x000fc80000000100 */
[----:B------:R-:W-:-:S04]  /*4ee0*/  FFMA.SAT R24, R25, R30, 0.5 ;  /* 0x3f00000019187423 */ /* 0x000fc8000000201e */
[----:B------:R-:W-:-:S04]  /*4ef0*/  FFMA.RM R24, R24, R29, 12582913 ;  /* 0x4b40000118187423 */ /* 0x000fc8000000401d */
[C---:B------:R-:W-:Y:S01]  /*4f00*/  FADD R26, R24.reuse, -12583039 ;  /* 0xcb40007f181a7421 */ /* 0x040fe20000000000 */
[----:B------:R-:W-:-:S03]  /*4f10*/  IMAD.SHL.U32 R24, R24, 0x800000, RZ ;  /* 0x0080000018187824 */ /* 0x000fc600078e00ff */
[----:B------:R-:W-:-:S04]  /*4f20*/  FFMA R26, R25, 1.4426950216293334961, -R26 ;  /* 0x3fb8aa3b191a7823 */ /* 0x000fc8000000081a */
[----:B------:R-:W-:-:S04]  /*4f30*/  FFMA R26, R25, 1.925963033500011079e-08, R26 ;  /* 0x32a57060191a7823 */ /* 0x000fc8000000001a */
[----:B------:R-:W1:Y:S02]  /*4f40*/  MUFU.EX2 R25, R26 ;  /* 0x0000001a00197308 */ /* 0x000e640000000800 */
[----:B-1----:R-:W-:-:S04]  /*4f50*/  FMUL R24, R24, R25 ;  /* 0x0000001918187220 */ /* 0x002fc80000400000 */
[----:B--2---:R-:W-:Y:S01]  /*4f60*/  FMUL R28, R24, R27 ;  /* 0x0000001b181c7220 */ /* 0x004fe20000400000 */
[----:B------:R-:W-:-:S04]  /*4f70*/  MOV R24, R65 ;  /* 0x0000004100187202 */ /* 0x000fc80000000f00 */
[----:B------:R1:W-:Y:S01]  /*4f80*/  STS [R9], R28 ;  /* 0x0000001c09007388 */ /* 0x0003e20000000800 */
[----:B------:R-:W-:Y:S05]  /*4f90*/  @!P1 BRA `(.L_x_102) ;  /* 0x0000000000809947 */ /* 0x000fea0003800000 */
[----:B------:R-:W2:Y:S01]  /*4fa0*/  LDS R24, [R14] ;  /* 0x000000000e187984 */ /* 0x000ea20000000800 */
[----:B------:R-:W-:-:S03]  /*4fb0*/  ISETP.NE.AND P1, PT, R10, 0x80, PT ;  /* 0x000000800a00780c */ /* 0x000fc60003f25270 */
[----:B------:R-:W1:Y:S01]  /*4fc0*/  LDS R27, [R13] ;  /* 0x000000000d1b7984 */ /* 0x000e620000000800 */
[----:B--2---:R-:W-:-:S05]  /*4fd0*/  FSEL R25, R24, -INF , P0 ;  /* 0xff80000018197808 */ /* 0x004fca0000000000 */
[----:B------:R-:W-:-:S04]  /*4fe0*/  FADD R25, -R24, R25 ;  /* 0x0000001918197221 */ /* 0x000fc80000000100 */
[----:B------:R-:W-:-:S04]  /*4ff0*/  FFMA.SAT R24, R25, R30, 0.5 ;  /* 0x3f00000019187423 */ /* 0x000fc8000000201e */
[----:B------:R-:W-:-:S04]  /*5000*/  FFMA.RM R24, R24, R29, 12582913 ;  /* 0x4b40000118187423 */ /* 0x000fc8000000401d */
[C---:B------:R-:W-:Y:S01]  /*5010*/  FADD R26, R24.reuse, -12583039 ;  /* 0xcb40007f181a7421 */ /* 0x040fe20000000000 */
[----:B------:R-:W-:-:S03]  /*5020*/  IMAD.SHL.U32 R24, R24, 0x800000, RZ ;  /* 0x0080000018187824 */ /* 0x000fc600078e00ff */
[----:B------:R-:W-:-:S04]  /*5030*/  FFMA R26, R25, 1.4426950216293334961, -R26 ;  /* 0x3fb8aa3b191a7823 */ /* 0x000fc8000000081a */
[----:B------:R-:W-:-:S04]  /*5040*/  FFMA R26, R25, 1.925963033500011079e-08, R26 ;  /* 0x32a57060191a7823 */ /* 0x000fc8000000001a */
[----:B------:R-:W2:Y:S02]  /*5050*/  MUFU.EX2 R25, R26 ;  /* 0x0000001a00197308 */ /* 0x000ea40000000800 */
[----:B--2---:R-:W-:-:S04]  /*5060*/  FMUL R24, R24, R25 ;  /* 0x0000001918187220 */ /* 0x004fc80000400000 */
[----:B-1----:R-:W-:Y:S01]  /*5070*/  FMUL R28, R24, R27 ;  /* 0x0000001b181c7220 */ /* 0x002fe20000400000 */
[----:B------:R-:W-:-:S04]  /*5080*/  MOV R24, R62 ;  /* 0x0000003e00187202 */ /* 0x000fc80000000f00 */
[----:B------:R2:W-:Y:S01]  /*5090*/  STS [R13], R28 ;  /* 0x0000001c0d007388 */ /* 0x0005e20000000800 */
[----:B------:R-:W-:Y:S05]  /*50a0*/  @!P1 BRA `(.L_x_102) ;  /* 0x00000000003c9947 */ /* 0x000fea0003800000 */
[----:B------:R-:W1:Y:S04]  /*50b0*/  LDS R24, [R12] ;  /* 0x000000000c187984 */ /* 0x000e680000000800 */
[----:B------:R-:W2:Y:S01]  /*50c0*/  LDS R27, [R11] ;  /* 0x000000000b1b7984 */ /* 0x000ea20000000800 */
        /* <DEDUP_REMOVED lines=12> */
[----:B------:R4:W-:Y:S03]  /*5190*/  STS [R11], R28 ;  /* 0x0000001c0b007388 */ /* 0x0009e60000000800 */
.L_x_102:
[----:B------:R-:W-:Y:S05]  /*51a0*/  BSYNC.RECONVERGENT B1 ;  /* 0x0000000000017941 */ /* 0x000fea0003800200 */
.L_x_101:
[----:B------:R-:W-:-:S13]  /*51b0*/  ISETP.GE.U32.AND P0, PT, R20, 0x180, PT ;  /* 0x000001801400780c */ /* 0x000fda0003f06070 */
[----:B------:R-:W-:Y:S05]  /*51c0*/  @!P0 BRA `(.L_x_100) ;  /* 0x0000000400348947 */ /* 0x000fea0003800000 */
[----:B------:R-:W-:-:S13]  /*51d0*/  ISETP.NE.AND P1, PT, R71, RZ, PT ;  /* 0x000000ff4700720c */ /* 0x000fda0003f25270 */
.L_x_103:
[----:B------:R-:W-:Y:S02]  /*51e0*/  SHF.R.U32.HI R26, RZ, 0x6, R24 ;  /* 0x00000006ff1a7819 */ /* 0x000fe40000011618 */
[----:B-1-3--:R-:W-:-:S03]  /*51f0*/  MOV R25, 0x3bbb989d ;  /* 0x3bbb989d00197802 */ /* 0x00afc60000000f00 */
[C---:B------:R-:W-:Y:S02]  /*5200*/  IMAD R27, R26.reuse, 0x4, R91 ;  /* 0x000000041a1b7824 */ /* 0x040fe400078e025b */
[----:B------:R-:W-:Y:S02]  /*5210*/  IMAD R30, R26, 0x140, R21 ;  /* 0x000001401a1e7824 */ /* 0x000fe400078e0215 */
[----:B------:R-:W-:Y:S02]  /*5220*/  IMAD.MOV.U32 R26, RZ, RZ, 0x437c0000 ;  /* 0x437c0000ff1a7424 */ /* 0x000fe400078e00ff */
[----:B------:R-:W1:Y:S04]  /*5230*/  LDS R27, [R27] ;  /* 0x000000001b1b7984 */ /* 0x000e680000000800 */
[----:B------:R-:W3:Y:S01]  /*5240*/  LDS R33, [R30] ;  /* 0x000000001e217984 */ /* 0x000ee20000000800 */
[----:B-12-4-:R-:W-:-:S05]  /*5250*/  FSEL R28, R27, -INF , P1 ;  /* 0xff8000001b1c7808 */ /* 0x016fca0000800000 */
[----:B------:R-:W-:Y:S01]  /*5260*/  FADD R28, -R27, R28 ;  /* 0x0000001c1b1c7221 */ /* 0x000fe20000000100 */
[----:B------:R-:W-:-:S03]  /*5270*/  VIADD R27, R24, 0x80 ;  /* 0x00000080181b7836 */ /* 0x000fc60000000000 */
[----:B------:R-:W-:Y:S02]  /*5280*/  FFMA.SAT R29, R28, R25, 0.5 ;  /* 0x3f0000001c1d7423 */ /* 0x000fe40000002019 */
[----:B------:R-:W-:Y:S02]  /*5290*/  SHF.R.U32.HI R32, RZ, 0x6, R27 ;  /* 0x00000006ff207819 */ /* 0x000fe4000001161b */
[----:B------:R-:W-:Y:S02]  /*52a0*/  FFMA.RM R29, R29, R26, 12582913 ;  /* 0x4b4000011d1d7423 */ /* 0x000fe4000000401a */
[C---:B------:R-:W-:Y:S01]  /*52b0*/  LEA R27, R32.reuse, R91, 0x2 ;  /* 0x0000005b201b7211 */ /* 0x040fe200078e10ff */
[----:B------:R-:W-:Y:S02]  /*52c0*/  IMAD R32, R32, 0x140, R21 ;  /* 0x0000014020207824 */ /* 0x000fe400078e0215 */
[C---:B------:R-:W-:Y:S01]  /*52d0*/  FADD R31, R29.reuse, -12583039 ;  /* 0xcb40007f1d1f7421 */ /* 0x040fe20000000000 */
[----:B------:R-:W-:-:S03]  /*52e0*/  SHF.L.U32 R29, R29, 0x17, RZ ;  /* 0x000000171d1d7819 */ /* 0x000fc600000006ff */
[----:B------:R-:W-:-:S04]  /*52f0*/  FFMA R31, R28, 1.4426950216293334961, -R31 ;  /* 0x3fb8aa3b1c1f7823 */ /* 0x000fc8000000081f */
[----:B------:R-:W-:-:S04]  /*5300*/  FFMA R31, R28, 1.925963033500011079e-08, R31 ;  /* 0x32a570601c1f7823 */ /* 0x000fc8000000001f */
[----:B------:R-:W1:Y:S02]  /*5310*/  MUFU.EX2 R28, R31 ;  /* 0x0000001f001c7308 */ /* 0x000e640000000800 */
[----:B-1----:R-:W-:-:S04]  /*5320*/  FMUL R28, R29, R28 ;  /* 0x0000001c1d1c7220 */ /* 0x002fc80000400000 */
[----:B---3--:R-:W-:-:S05]  /*5330*/  FMUL R33, R28, R33 ;  /* 0x000000211c217220 */ /* 0x008fca0000400000 */
[----:B------:R-:W-:Y:S04]  /*5340*/  STS [R30], R33 ;  /* 0x000000211e007388 */ /* 0x000fe80000000800 */
[----:B------:R-:W1:Y:S04]  /*5350*/  LDS R27, [R27] ;  /* 0x000000001b1b7984 */ /* 0x000e680000000800 */
[----:B------:R-:W2:Y:S01]  /*5360*/  LDS R35, [R32] ;  /* 0x0000000020237984 */ /* 0x000ea20000000800 */
[----:B-1----:R-:W-:-:S05]  /*5370*/  FSEL R28, R27, -INF , P1 ;  /* 0xff8000001b1c7808 */ /* 0x002fca0000800000 */
[----:B------:R-:W-:Y:S01]  /*5380*/  FADD R28, -R27, R28 ;  /* 0x0000001c1b1c7221 */ /* 0x000fe20000000100 */
[----:B------:R-:W-:-:S03]  /*5390*/  IADD3 R27, PT, PT, R24, 0x100, RZ ;  /* 0x00000100181b7810 */ /* 0x000fc60007ffe0ff */
[----:B------:R-:W-:Y:S01]  /*53a0*/  FFMA.SAT R29, R28, R25, 0.5 ;  /* 0x3f0000001c1d7423 */ /* 0x000fe20000002019 */
[----:B------:R-:W-:-:S03]  /*53b0*/  SHF.R.U32.HI R30, RZ, 0x6, R27 ;  /* 0x00000006ff1e7819 */ /* 0x000fc6000001161b */
[----:B------:R-:W-:Y:S02]  /*53c0*/  FFMA.RM R29, R29, R26, 12582913 ;  /* 0x4b4000011d1d7423 */ /* 0x000fe4000000401a */
[C---:B------:R-:W-:Y:S02]  /*53d0*/  IMAD R27, R30.reuse, 0x4, R91 ;  /* 0x000000041e1b7824 */ /* 0x040fe400078e025b */
[C---:B------:R-:W-:Y:S01]  /*53e0*/  FADD R31, R29.reuse, -12583039 ;  /* 0xcb40007f1d1f7421 */ /* 0x040fe20000000000 */
[----:B------:R-:W-:Y:S02]  /*53f0*/  IMAD.SHL.U32 R29, R29, 0x800000, RZ ;  /* 0x008000001d1d7824 */ /* 0x000fe400078e00ff */
[----:B------:R-:W-:Y:S02]  /*5400*/  IMAD R30, R30, 0x140, R21 ;  /* 0x000001401e1e7824 */ /* 0x000fe400078e0215 */
[----:B------:R-:W-:-:S04]  /*5410*/  FFMA R31, R28, 1.4426950216293334961, -R31 ;  /* 0x3fb8aa3b1c1f7823 */ /* 0x000fc8000000081f */
[----:B------:R-:W-:-:S04]  /*5420*/  FFMA R31, R28, 1.925963033500011079e-08, R31 ;  /* 0x32a570601c1f7823 */ /* 0x000fc8000000001f */
[----:B------:R-:W1:Y:S02]  /*5430*/  MUFU.EX2 R28, R31 ;  /* 0x0000001f001c7308 */ /* 0x000e640000000800 */
[----:B-1----:R-:W-:-:S04]  /*5440*/  FMUL R28, R29, R28 ;  /* 0x0000001c1d1c7220 */ /* 0x002fc80000400000 */
[----:B--2---:R-:W-:-:S05]  /*5450*/  FMUL R35, R28, R35 ;  /* 0x000000231c237220 */ /* 0x004fca0000400000 */
[----:B------:R-:W-:Y:S04]  /*5460*/  STS [R32], R35 ;  /* 0x0000002320007388 */ /* 0x000fe80000000800 */
[----:B------:R-:W1:Y:S04]  /*5470*/  LDS R27, [R27] ;  /* 0x000000001b1b7984 */ /* 0x000e680000000800 */
[----:B------:R-:W2:Y:S01]  /*5480*/  LDS R33, [R30] ;  /* 0x000000001e217984 */ /* 0x000ea20000000800 */
[----:B-1----:R-:W-:-:S05]  /*5490*/  FSEL R28, R27, -INF , P1 ;  /* 0xff8000001b1c7808 */ /* 0x002fca0000800000 */
[----:B------:R-:W-:Y:S01]  /*54a0*/  FADD R28, -R27, R28 ;  /* 0x0000001c1b1c7221 */ /* 0x000fe20000000100 */
[C---:B------:R-:W-:Y:S01]  /*54b0*/  VIADD R27, R24.reuse, 0x180 ;  /* 0x00000180181b7836 */ /* 0x040fe20000000000 */
[----:B------:R-:W-:Y:S02]  /*54c0*/  IADD3 R24, PT, PT, R24, 0x200, RZ ;  /* 0x0000020018187810 */ /* 0x000fe40007ffe0ff */
[----:B------:R-:W-:Y:S02]  /*54d0*/  FFMA.SAT R29, R28, R25, 0.5 ;  /* 0x3f0000001c1d7423 */ /* 0x000fe40000002019 */
[----:B------:R-:W-:Y:S02]  /*54e0*/  SHF.R.U32.HI R32, RZ, 0x6, R27 ;  /* 0x00000006ff207819 */ /* 0x000fe4000001161b */
[----:B------:R-:W-:Y:S01]  /*54f0*/  FFMA.RM R29, R29, R26, 12582913 ;  /* 0x4b4000011d1d7423 */ /* 0x000fe2000000401a */
[----:B------:R-:W-:Y:S02]  /*5500*/  ISETP.GE.AND P0, PT, R24, R93, PT ;  /* 0x0000005d1800720c */ /* 0x000fe40003f06270 */
[C---:B------:R-:W-:Y:S01]  /*5510*/  LEA R27, R32.reuse, R91, 0x2 ;  /* 0x0000005b201b7211 */ /* 0x040fe200078e10ff */
[C---:B------:R-:W-:Y:S01]  /*5520*/  FADD R31, R29.reuse, -12583039 ;  /* 0xcb40007f1d1f7421 */ /* 0x040fe20000000000 */
[----:B------:R-:W-:Y:S01]  /*5530*/  SHF.L.U32 R29, R29, 0x17, RZ ;  /* 0x000000171d1d7819 */ /* 0x000fe200000006ff */
[----:B------:R-:W-:-:S02]  /*5540*/  IMAD R32, R32, 0x140, R21 ;  /* 0x0000014020207824 */ /* 0x000fc400078e0215 */
        /* <DEDUP_REMOVED lines=18> */
[----:B--2---:R-:W-:-:S05]  /*5670*/  FMUL R25, R25, R34 ;  /* 0x0000002219197220 */ /* 0x004fca0000400000 */
[----:B------:R1:W-:Y:S01]  /*5680*/  STS [R32], R25 ;  /* 0x0000001920007388 */ /* 0x0003e20000000800 */
[----:B------:R-:W-:Y:S05]  /*5690*/  @!P0 BRA `(.L_x_103) ;  /* 0xfffffff800d08947 */ /* 0x000fea000383ffff */
.L_x_100:
[----:B------:R-:W-:Y:S05]  /*56a0*/  BSYNC.RECONVERGENT B0 ;  /* 0x0000000000007941 */ /* 0x000fea0003800200 */
.L_x_99:
[----:B------:R-:W-:Y:S01]  /*56b0*/  VIADD R71, R71, 0x1 ;  /* 0x0000000147477836 */ /* 0x000fe20000000000 */
[----:B------:R-:W-:Y:S04]  /*56c0*/  BAR.SYNC.DEFER_BLOCKING 0x0 ;  /* 0x0000000000007b1d */ /* 0x000fe80000010000 */
[----:B------:R-:W-:-:S13]  /*56d0*/  ISETP.NE.AND P0, PT, R71, R88, PT ;  /* 0x000000584700720c */ /* 0x000fda0003f05270 */
[----:B------:R-:W-:Y:S05]  /*56e0*/  @P0 BRA `(.L_x_104) ;  /* 0xffffffbc00100947 */ /* 0x000fea000383ffff */
.L_x_14:
[----:B------:R-:W-:-:S13]  /*56f0*/  ISETP.GE.AND P0, PT, R90, R93, PT ;  /* 0x0000005d5a00720c */ /* 0x000fda0003f06270 */
[----:B------:R-:W-:Y:S05]  /*5700*/  @P0 EXIT ;  /* 0x000000000000094d */ /* 0x000fea0003800000 */
[----:B------:R-:W-:Y:S01]  /*5710*/  LOP3.LUT R0, RZ, R90, RZ, 0x33, !PT ;  /* 0x0000005aff007212 */ /* 0x000fe200078e33ff */
[----:B------:R-:W5:Y:S01]  /*5720*/  LDCU.64 UR4, c[0x0][0x398] ;  /* 0x00007300ff0477ac */ /* 0x000f620008000a00 */
[----:B------:R-:W-:Y:S01]  /*5730*/  BSSY.RECONVERGENT B0, `(.L_x_105) ;  /* 0x000002c000007945 */ /* 0x000fe20003800200 */
[----:B--2---:R-:W-:Y:S02]  /*5740*/  LOP3.LUT R2, R90, 0x3f, RZ, 0xc0, !PT ;  /* 0x0000003f5a027812 */ /* 0x004fe400078ec0ff */
[----:B------:R-:W-:-:S04]  /*5750*/  IADD3 R14, PT, PT, R93, R0, RZ ;  /* 0x000000005d0e7210 */ /* 0x000fc80007ffe0ff */
[----:B------:R-:W-:-:S04]  /*5760*/  LOP3.LUT R0, R14, 0x180, RZ, 0xc0, !PT ;  /* 0x000001800e007812 */ /* 0x000fc800078ec0ff */
[----:B------:R-:W-:Y:S02]  /*5770*/  ISETP.NE.AND P0, PT, R0, 0x180, PT ;  /* 0x000001800000780c */ /* 0x000fe40003f05270 */
[----:B-----5:R-:W-:-:S04]  /*5780*/  IADD3 R70, P1, PT, R70, UR4, RZ ;  /* 0x0000000446467c10 */ /* 0x020fc8000ff3e0ff */
[----:B------:R-:W-:-:S07]  /*5790*/  IADD3.X R71, PT, PT, R69, UR5, RZ, P1, !PT ;  /* 0x0000000545477c10 */ /* 0x000fce0008ffe4ff */
[----:B------:R-:W-:Y:S05]  /*57a0*/  @!P0 BRA `(.L_x_106) ;  /* 0x0000000000908947 */ /* 0x000fea0003800000 */
[----:B------:R-:W-:Y:S02]  /*57b0*/  LEA.HI R0, R14, 0x1, RZ, 0x19 ;  /* 0x000000010e007811 */ /* 0x000fe400078fc8ff */
[----:B0-----:R-:W-:Y:S02]  /*57c0*/  SHF.R.U32.HI R8, RZ, 0x6, R90 ;  /* 0x00000006ff087819 */ /* 0x001fe4000001165a */
[----:B------:R-:W-:Y:S01]  /*57d0*/  LOP3.LUT R5, R90, 0x40, RZ, 0xc0, !PT ;  /* 0x000000405a057812 */ /* 0x000fe200078ec0ff */
[C---:B------:R-:W-:Y:S01]  /*57e0*/  IMAD.SHL.U32 R3, R0.reuse, 0x80, RZ ;  /* 0x0000008000037824 */ /* 0x040fe200078e00ff */
[----:B------:R-:W-:Y:S01]  /*57f0*/  LOP3.LUT R0, R0, 0x3, RZ, 0xc0, !PT ;  /* 0x0000000300007812 */ /* 0x000fe200078ec0ff */
[----:B------:R-:W-:Y:S01]  /*5800*/  IMAD R6, R8, 0x50, R2 ;  /* 0x0000005008067824 */ /* 0x000fe200078e0202 */
[----:B------:R-:W-:Y:S01]  /*5810*/  LEA R5, R72, R5, 0xb ;  /* 0x0000000548057211 */ /* 0x000fe200078e58ff */
[----:B------:R-:W-:Y:S01]  /*5820*/  IMAD R8, R8, 0x4, R89 ;  /* 0x0000000408087824 */ /* 0x000fe200078e0259 */
[----:B------:R-:W-:-:S02]  /*5830*/  LOP3.LUT R90, R90, 0x180, R3, 0xf8, !PT ;  /* 0x000001805a5a7812 */ /* 0x000fc400078ef803 */
[----:B-1----:R-:W-:Y:S01]  /*5840*/  IADD3 R9, PT, PT, -R0, RZ, RZ ;  /* 0x000000ff00097210 */ /* 0x002fe20007ffe1ff */
[----:B------:R-:W-:Y:S01]  /*5850*/  IMAD.IADD R7, R5, 0x1, R2 ;  /* 0x0000000105077824 */ /* 0x000fe200078e0202 */
[----:B------:R-:W-:-:S07]  /*5860*/  LEA R6, R6, R87, 0x2 ;  /* 0x0000005706067211 */ /* 0x000fce00078e10ff */
.L_x_109:
[----:B----4-:R-:W0:Y:S01]  /*5870*/  LDS R11, [R8] ;  /* 0x00000000080b7984 */ /* 0x010e220000000800 */
[----:B------:R-:W-:Y:S03]  /*5880*/  BSSY.RECONVERGENT B1, `(.L_x_107) ;  /* 0x000000d000017945 */ /* 0x000fe60003800200 */
[----:B------:R-:W1:Y:S01]  /*5890*/  LDS R0, [R6] ;  /* 0x0000000006007984 */ /* 0x000e620000000800 */
[----:B0-----:R-:W0:Y:S08]  /*58a0*/  MUFU.RCP R3, R11 ;  /* 0x0000000b00037308 */ /* 0x001e300000001000 */
[----:B-1----:R-:W1:Y:S01]  /*58b0*/  FCHK P0, R0, R11 ;  /* 0x0000000b00007302 */ /* 0x002e620000000000 */
[----:B0-----:R-:W-:-:S04]  /*58c0*/  FFMA R4, -R11, R3, 1 ;  /* 0x3f8000000b047423 */ /* 0x001fc80000000103 */
[----:B------:R-:W-:-:S04]  /*58d0*/  FFMA R3, R3, R4, R3 ;  /* 0x0000000403037223 */ /* 0x000fc80000000003 */
[----:B------:R-:W-:-:S04]  /*58e0*/  FFMA R4, R0, R3, RZ ;  /* 0x0000000300047223 */ /* 0x000fc800000000ff */
[----:B------:R-:W-:-:S04]  /*58f0*/  FFMA R5, -R11, R4, R0 ;  /* 0x000000040b057223 */ /* 0x000fc80000000100 */
[----:B------:R-:W-:Y:S01]  /*5900*/  FFMA R3, R3, R5, R4 ;  /* 0x0000000503037223 */ /* 0x000fe20000000004 */
[----:B-1----:R-:W-:Y:S06]  /*5910*/  @!P0 BRA `(.L_x_108) ;  /* 0x00000000000c8947 */ /* 0x002fec0003800000 */
[----:B------:R-:W-:Y:S01]  /*5920*/  IMAD.MOV.U32 R3, RZ, RZ, R11 ;  /* 0x000000ffff037224 */ /* 0x000fe200078e000b */
[----:B------:R-:W-:-:S07]  /*5930*/  MOV R13, 0x5950 ;  /* 0x00005950000d7802 */ /* 0x000fce0000000f00 */
[----:B---3--:R-:W-:Y:S05]  /*5940*/  CALL.REL.NOINC `($__internal_0_$__cuda_sm3x_div_rn_noftz_f32_slowpath) ;  /* 0x0000000400d87944 */ /* 0x008fea0003c00000 */
.L_x_108:
[----:B------:R-:W-:Y:S05]  /*5950*/  BSYNC.RECONVERGENT B1 ;  /* 0x0000000000017941 */ /* 0x000fea0003800200 */
.L_x_107:
[----:B------:R-:W-:Y:S01]  /*5960*/  F2FP.F16.F32.PACK_AB R3, RZ, R3 ;  /* 0x00000003ff03723e */ /* 0x000fe200000000ff */
[----:B------:R-:W-:Y:S01]  /*5970*/  IMAD.WIDE.U32 R4, R7, 0x2, R70 ;  /* 0x0000000207047825 */ /* 0x000fe200078e0046 */
[----:B------:R-:W-:Y:S02]  /*5980*/  IADD3 R9, PT, PT, R9, 0x1, RZ ;  /* 0x0000000109097810 */ /* 0x000fe40007ffe0ff */
[----:B------:R-:W-:Y:S01]  /*5990*/  IADD3 R8, PT, PT, R8, 0x8, RZ ;  /* 0x0000000808087810 */ /* 0x000fe20007ffe0ff */
[----:B------:R-:W-:Y:S01]  /*59a0*/  VIADD R6, R6, 0x280 ;  /* 0x0000028006067836 */ /* 0x000fe20000000000 */
[----:B------:R2:W-:Y:S01]  /*59b0*/  STG.E.U16 desc[UR6][R4.64], R3 ;  /* 0x0000000304007986 */ /* 0x0005e2000c101506 */
[----:B------:R-:W-:Y:S01]  /*59c0*/  ISETP.NE.AND P0, PT, R9, RZ, PT ;  /* 0x000000ff0900720c */ /* 0x000fe20003f05270 */
[----:B------:R-:W-:-:S12]  /*59d0*/  VIADD R7, R7, 0x80 ;  /* 0x0000008007077836 */ /* 0x000fd80000000000 */
[----:B--2---:R-:W-:Y:S05]  /*59e0*/  @P0 BRA `(.L_x_109) ;  /* 0xfffffffc00a00947 */ /* 0x004fea000383ffff */
.L_x_106:
[----:B------:R-:W-:Y:S05]  /*59f0*/  BSYNC.RECONVERGENT B0 ;  /* 0x0000000000007941 */ /* 0x000fea0003800200 */
.L_x_105:
[----:B------:R-:W-:-:S13]  /*5a00*/  ISETP.GE.U32.AND P0, PT, R14, 0x180, PT ;  /* 0x000001800e00780c */ /* 0x000fda0003f06070 */
[----:B------:R-:W-:Y:S05]  /*5a10*/  @!P0 EXIT ;  /* 0x000000000000894d */ /* 0x000fea0003800000 */
[----:B------:R-:W-:Y:S01]  /*5a20*/  LEA R87, R2, R87, 0x2 ;  /* 0x0000005702577211 */ /* 0x000fe200078e10ff */
[----:B------:R-:W-:-:S07]  /*5a30*/  VIADD R90, R90, 0x100 ;  /* 0x000001005a5a7836 */ /* 0x000fce0000000000 */
.L_x_118:
[----:B------:R-:W-:Y:S01]  /*5a40*/  IADD3 R0, PT, PT, R90, -0x100, RZ ;  /* 0xffffff005a007810 */ /* 0x000fe20007ffe0ff */
[----:B------:R-:W-:Y:S03]  /*5a50*/  BSSY.RECONVERGENT B0, `(.L_x_110) ;  /* 0x0000011000007945 */ /* 0x000fe60003800200 */
[----:B0-----:R-:W-:-:S05]  /*5a60*/  SHF.R.U32.HI R8, RZ, 0x6, R0 ;  /* 0x00000006ff087819 */ /* 0x001fca0000011600 */
[C---:B--2---:R-:W-:Y:S02]  /*5a70*/  IMAD R3, R8.reuse, 0x4, R89 ;  /* 0x0000000408037824 */ /* 0x044fe400078e0259 */
[----:B------:R-:W-:-:S04]  /*5a80*/  IMAD R0, R8, 0x140, R87 ;  /* 0x0000014008007824 */ /* 0x000fc800078e0257 */
[----:B------:R-:W0:Y:S04]  /*5a90*/  LDS R3, [R3] ;  /* 0x0000000003037984 */ /* 0x000e280000000800 */
[----:B------:R-:W2:Y:S01]  /*5aa0*/  LDS R0, [R0] ;  /* 0x0000000000007984 */ /* 0x000ea20000000800 */
[----:B0-----:R-:W0:Y:S08]  /*5ab0*/  MUFU.RCP R4, R3 ;  /* 0x0000000300047308 */ /* 0x001e300000001000 */
[----:B--2---:R-:W2:Y:S01]  /*5ac0*/  FCHK P0, R0, R3 ;  /* 0x0000000300007302 */ /* 0x004ea20000000000 */
[----:B0-----:R-:W-:-:S04]  /*5ad0*/  FFMA R5, -R3, R4, 1 ;  /* 0x3f80000003057423 */ /* 0x001fc80000000104 */
[----:B------:R-:W-:-:S04]  /*5ae0*/  FFMA R5, R4, R5, R4 ;  /* 0x0000000504057223 */ /* 0x000fc80000000004 */
[----:B------:R-:W-:-:S04]  /*5af0*/  FFMA R4, R0, R5, RZ ;  /* 0x0000000500047223 */ /* 0x000fc800000000ff */
[----:B------:R-:W-:-:S04]  /*5b00*/  FFMA R6, -R3, R4, R0 ;  /* 0x0000000403067223 */ /* 0x000fc80000000100 */
[----:B------:R-:W-:Y:S01]  /*5b10*/  FFMA R4, R5, R6, R4 ;  /* 0x0000000605047223 */ /* 0x000fe20000000004 */
[----:B--2---:R-:W-:Y:S06]  /*5b20*/  @!P0 BRA `(.L_x_111) ;  /* 0x00000000000c8947 */ /* 0x004fec0003800000 */
[----:B------:R-:W-:-:S07]  /*5b30*/  MOV R13, 0x5b50 ;  /* 0x00005b50000d7802 */ /* 0x000fce0000000f00 */
[----:B-1-34-:R-:W-:Y:S05]  /*5b40*/  CALL.REL.NOINC `($__internal_0_$__cuda_sm3x_div_rn_noftz_f32_slowpath) ;  /* 0x0000000400587944 */ /* 0x01afea0003c00000 */
[----:B------:R-:W-:-:S07]  /*5b50*/  MOV R4, R3 ;  /* 0x0000000300047202 */ /* 0x000fce0000000f00 */
.L_x_111:
[----:B------:R-:W-:Y:S05]  /*5b60*/  BSYNC.RECONVERGENT B0 ;  /* 0x0000000000007941 */ /* 0x000fea0003800200 */
.L_x_110:
[----:B------:R-:W-:Y:S01]  /*5b70*/  VIADD R0, R90, 0xffffff80 ;  /* 0xffffff805a007836 */ /* 0x000fe20000000000 */
[----:B------:R-:W-:Y:S01]  /*5b80*/  F2FP.F16.F32.PACK_AB R4, RZ, R4 ;  /* 0x00000004ff04723e */ /* 0x000fe200000000ff */
[----:B------:R-:W-:Y:S01]  /*5b90*/  IMAD R3, R72, 0x20, R8 ;  /* 0x0000002048037824 */ /* 0x000fe200078e0208 */
[----:B------:R-:W-:Y:S02]  /*5ba0*/  BSSY.RECONVERGENT B0, `(.L_x_112) ;  /* 0x0000015000007945 */ /* 0x000fe40003800200 */
[----:B------:R-:W-:Y:S02]  /*5bb0*/  SHF.R.U32.HI R14, RZ, 0x6, R0 ;  /* 0x00000006ff0e7819 */ /* 0x000fe40000011600 */
[----:B------:R-:W-:Y:S02]  /*5bc0*/  LEA R3, R3, R2, 0x6 ;  /* 0x0000000203037211 */ /* 0x000fe400078e30ff */
[C---:B------:R-:W-:Y:S01]  /*5bd0*/  LEA R6, R14.reuse, R89, 0x2 ;  /* 0x000000590e067211 */ /* 0x040fe200078e10ff */
[----:B------:R-:W-:Y:S01]  /*5be0*/  IMAD R0, R14, 0x140, R87 ;  /* 0x000001400e007824 */ /* 0x000fe200078e0257 */
[----:B------:R-:W-:Y:S01]  /*5bf0*/  PRMT R10, R4, 0x7610, R10 ;  /* 0x00007610040a7816 */ /* 0x000fe2000000000a */
[----:B------:R-:W-:-:S02]  /*5c00*/  IMAD.WIDE.U32 R4, R3, 0x2, R70 ;  /* 0x0000000203047825 */ /* 0x000fc400078e0046 */
[----:B-1----:R-:W0:Y:S04]  /*5c10*/  LDS R9, [R6] ;  /* 0x0000000006097984 */ /* 0x002e280000000800 */
[----:B------:R-:W1:Y:S04]  /*5c20*/  LDS R0, [R0] ;  /* 0x0000000000007984 */ /* 0x000e680000000800 */
[----:B------:R2:W-:Y:S01]  /*5c30*/  STG.E.U16 desc[UR6][R4.64], R10 ;  /* 0x0000000a04007986 */ /* 0x0005e2000c101506 */
[----:B0-----:R-:W0:Y:S08]  /*5c40*/  MUFU.RCP R7, R9 ;  /* 0x0000000900077308 */ /* 0x001e300000001000 */
[----:B-1----:R-:W1:Y:S01]  /*5c50*/  FCHK P0, R0, R9 ;  /* 0x0000000900007302 */ /* 0x002e620000000000 */
[----:B0-----:R-:W-:-:S04]  /*5c60*/  FFMA R8, -R9, R7, 1 ;  /* 0x3f80000009087423 */ /* 0x001fc80000000107 */
[----:B------:R-:W-:-:S04]  /*5c70*/  FFMA R7, R7, R8, R7 ;  /* 0x0000000807077223 */ /* 0x000fc80000000007 */
[----:B------:R-:W-:-:S04]  /*5c80*/  FFMA R6, R0, R7, RZ ;  /* 0x0000000700067223 */ /* 0x000fc800000000ff */
[----:B------:R-:W-:-:S04]  /*5c90*/  FFMA R3, -R9, R6, R0 ;  /* 0x0000000609037223 */ /* 0x000fc80000000100 */
[----:B------:R-:W-:Y:S01]  /*5ca0*/  FFMA R3, R7, R3, R6 ;  /* 0x0000000307037223 */ /* 0x000fe20000000006 */
[----:B-12---:R-:W-:Y:S06]  /*5cb0*/  @!P0 BRA `(.L_x_113) ;  /* 0x00000000000c8947 */ /* 0x006fec0003800000 */
[----:B------:R-:W-:Y:S01]  /*5cc0*/  IMAD.MOV.U32 R3, RZ, RZ, R9 ;  /* 0x000000ffff037224 */ /* 0x000fe200078e0009 */
[----:B------:R-:W-:-:S07]  /*5cd0*/  MOV R13, 0x5cf0 ;  /* 0x00005cf0000d7802 */ /* 0x000fce0000000f00 */
[----:B---34-:R-:W-:Y:S05]  /*5ce0*/  CALL.REL.NOINC `($__internal_0_$__cuda_sm3x_div_rn_noftz_f32_slowpath) ;  /* 0x0000000000f07944 */ /* 0x018fea0003c00000 */
.L_x_113:
[----:B------:R-:W-:Y:S05]  /*5cf0*/  BSYNC.RECONVERGENT B0 ;  /* 0x0000000000007941 */ /* 0x000fea0003800200 */
.L_x_112:
[----:B------:R-:W-:Y:S01]  /*5d00*/  SHF.R.U32.HI R16, RZ, 0x6, R90 ;  /* 0x00000006ff107819 */ /* 0x000fe2000001165a */
[----:B------:R-:W-:Y:S01]  /*5d10*/  IMAD R5, R72, 0x20, R14 ;  /* 0x0000002048057824 */ /* 0x000fe200078e020e */
[----:B------:R-:W-:Y:S01]  /*5d20*/  F2FP.F16.F32.PACK_AB R3, RZ, R3 ;  /* 0x00000003ff03723e */ /* 0x000fe200000000ff */
[----:B------:R-:W-:Y:S01]  /*5d30*/  BSSY.RECONVERGENT B0, `(.L_x_114) ;  /* 0x0000015000007945 */ /* 0x000fe20003800200 */
[C---:B------:R-:W-:Y:S01]  /*5d40*/  LEA R6, R16.reuse, R89, 0x2 ;  /* 0x0000005910067211 */ /* 0x040fe200078e10ff */
[----:B------:R-:W-:Y:S01]  /*5d50*/  IMAD R0, R16, 0x140, R87 ;  /* 0x0000014010007824 */ /* 0x000fe200078e0257 */
[----:B------:R-:W-:Y:S02]  /*5d60*/  LEA R5, R5, R2, 0x6 ;  /* 0x0000000205057211 */ /* 0x000fe400078e30ff */
[----:B------:R-:W-:Y:S01]  /*5d70*/  PRMT R10, R3, 0x7610, R10 ;  /* 0x00007610030a7816 */ /* 0x000fe2000000000a */
[----:B------:R-:W0:Y:S02]  /*5d80*/  LDS R9, [R6] ;  /* 0x0000000006097984 */ /* 0x000e240000000800 */
[----:B------:R-:W-:-:S02]  /*5d90*/  IMAD.WIDE.U32 R4, R5, 0x2, R70 ;  /* 0x0000000205047825 */ /* 0x000fc400078e0046 */
        /* <DEDUP_REMOVED lines=9> */
[----:B------:R-:W-:Y:S01]  /*5e30*/  VIADD R6, R90, 0x80 ;  /* 0x000000805a067836 */ /* 0x000fe20000000000 */
[----:B-12---:R-:W-:Y:S06]  /*5e40*/  @!P0 BRA `(.L_x_115) ;  /* 0x00000000000c8947 */ /* 0x006fec0003800000 */
[----:B------:R-:W-:Y:S02]  /*5e50*/  MOV R3, R9 ;  /* 0x0000000900037202 */ /* 0x000fe40000000f00 */
[----:B------:R-:W-:-:S07]  /*5e60*/  MOV R13, 0x5e80 ;  /* 0x00005e80000d7802 */ /* 0x000fce0000000f00 */
[----:B---34-:R-:W-:Y:S05]  /*5e70*/  CALL.REL.NOINC `($__internal_0_$__cuda_sm3x_div_rn_noftz_f32_slowpath) ;  /* 0x00000000008c7944 */ /* 0x018fea0003c00000 */
.L_x_115:
[----:B------:R-:W-:Y:S05]  /*5e80*/  BSYNC.RECONVERGENT B0 ;  /* 0x0000000000007941 */ /* 0x000fea0003800200 */
.L_x_114:
[----:B------:R-:W-:Y:S01]  /*5e90*/  SHF.R.U32.HI R14, RZ, 0x6, R6 ;  /* 0x00000006ff0e7819 */ /* 0x000fe20000011606 */
[----:B------:R-:W-:Y:S01]  /*5ea0*/  BSSY.RECONVERGENT B0, `(.L_x_116) ;  /* 0x0000016000007945 */ /* 0x000fe20003800200 */
[----:B------:R-:W-:Y:S02]  /*5eb0*/  LEA R5, R72, R16, 0x5 ;  /* 0x0000001048057211 */ /* 0x000fe400078e28ff */
[----:B------:R-:W-:Y:S01]  /*5ec0*/  F2FP.F16.F32.PACK_AB R3, RZ, R3 ;  /* 0x00000003ff03723e */ /* 0x000fe200000000ff */
[C---:B------:R-:W-:Y:S02]  /*5ed0*/  IMAD R6, R14.reuse, 0x4, R89 ;  /* 0x000000040e067824 */ /* 0x040fe400078e0259 */
[----:B------:R-:W-:Y:S01]  /*5ee0*/  IMAD R0, R14, 0x140, R87 ;  /* 0x000001400e007824 */ /* 0x000fe200078e0257 */
[----:B------:R-:W-:Y:S01]  /*5ef0*/  PRMT R10, R3, 0x7610, R10 ;  /* 0x00007610030a7816 */ /* 0x000fe2000000000a */
[----:B------:R-:W-:Y:S01]  /*5f00*/  IMAD R5, R5, 0x40, R2 ;  /* 0x0000004005057824 */ /* 0x000fe200078e0202 */
[----:B------:R-:W0:Y:S03]  /*5f10*/  LDS R9, [R6] ;  /* 0x0000000006097984 */ /* 0x000e260000000800 */
[----:B------:R-:W-:Y:S01]  /*5f20*/  IMAD.WIDE.U32 R4, R5, 0x2, R70 ;  /* 0x0000000205047825 */ /* 0x000fe200078e0046 */
        /* <DEDUP_REMOVED lines=10> */
[----:B------:R-:W-:Y:S02]  /*5fd0*/  MOV R3, R9 ;  /* 0x0000000900037202 */ /* 0x000fe40000000f00 */
[----:B------:R-:W-:-:S07]  /*5fe0*/  MOV R13, 0x6000 ;  /* 0x00006000000d7802 */ /* 0x000fce0000000f00 */
[----:B---34-:R-:W-:Y:S05]  /*5ff0*/  CALL.REL.NOINC `($__internal_0_$__cuda_sm3x_div_rn_noftz_f32_slowpath) ;  /* 0x00000000002c7944 */ /* 0x018fea0003c00000 */
.L_x_117:
[----:B------:R-:W-:Y:S05]  /*6000*/  BSYNC.RECONVERGENT B0 ;  /* 0x0000000000007941 */ /* 0x000fea0003800200 */
.L_x_116:
[----:B------:R-:W-:Y:S01]  /*6010*/  IMAD R5, R72, 0x20, R14 ;  /* 0x0000002048057824 */ /* 0x000fe200078e020e */
[----:B------:R-:W-:Y:S01]  /*6020*/  F2FP.F16.F32.PACK_AB R3, RZ, R3 ;  /* 0x00000003ff03723e */ /* 0x000fe200000000ff */
[C---:B------:R-:W-:Y:S01]  /*6030*/  VIADD R0, R90.reuse, 0x100 ;  /* 0x000001005a007836 */ /* 0x040fe20000000000 */
[----:B------:R-:W-:Y:S02]  /*6040*/  IADD3 R90, PT, PT, R90, 0x200, RZ ;  /* 0x000002005a5a7810 */ /* 0x000fe40007ffe0ff */
[----:B------:R-:W-:Y:S02]  /*6050*/  LEA R5, R5, R2, 0x6 ;  /* 0x0000000205057211 */ /* 0x000fe400078e30ff */
[----:B------:R-:W-:-:S03]  /*6060*/  ISETP.GE.AND P0, PT, R0, R93, PT ;  /* 0x0000005d0000720c */ /* 0x000fc60003f06270 */
[----:B------:R-:W-:-:S05]  /*6070*/  IMAD.WIDE.U32 R4, R5, 0x2, R70 ;  /* 0x0000000205047825 */ /* 0x000fca00078e0046 */
[----:B------:R2:W-:Y:S05]  /*6080*/  STG.E.U16 desc[UR6][R4.64], R3 ;  /* 0x0000000304007986 */ /* 0x0005ea000c101506 */
[----:B------:R-:W-:Y:S05]  /*6090*/  @!P0 BRA `(.L_x_118) ;  /* 0xfffffff800688947 */ /* 0x000fea000383ffff */
[----:B------:R-:W-:Y:S05]  /*60a0*/  EXIT ;  /* 0x000000000000794d */ /* 0x000fea0003800000 */
        .weak           $__internal_0_$__cuda_sm3x_div_rn_noftz_f32_slowpath
        .type           $__internal_0_$__cuda_sm3x_div_rn_noftz_f32_slowpath,@function
        .size           $__internal_0_$__cuda_sm3x_div_rn_noftz_f32_slowpath,(.L_x_131 - $__internal_0_$__cuda_sm3x_div_rn_noftz_f32_slowpath)
$__internal_0_$__cuda_sm3x_div_rn_noftz_f32_slowpath:
[----:B------:R-:W-:Y:S01]  /*60b0*/  SHF.R.U32.HI R5, RZ, 0x17, R3 ;  /* 0x00000017ff057819 */ /* 0x000fe20000011603 */
[----:B------:R-:W-:Y:S01]  /*60c0*/  BSSY.RECONVERGENT B2, `(.L_x_119) ;  /* 0x0000062000027945 */ /* 0x000fe20003800200 */
[----:B------:R-:W-:Y:S02]  /*60d0*/  SHF.R.U32.HI R4, RZ, 0x17, R0 ;  /* 0x00000017ff047819 */ /* 0x000fe40000011600 */
[----:B------:R-:W-:Y:S02]  /*60e0*/  LOP3.LUT R18, R5, 0xff, RZ, 0xc0, !PT ;  /* 0x000000ff05127812 */ /* 0x000fe400078ec0ff */
[----:B------:R-:W-:-:S03]  /*60f0*/  LOP3.LUT R12, R4, 0xff, RZ, 0xc0, !PT ;  /* 0x000000ff040c7812 */ /* 0x000fc600078ec0ff */
[----:B------:R-:W-:Y:S01]  /*6100*/  VIADD R10, R18, 0xffffffff ;  /* 0xffffffff120a7836 */ /* 0x000fe20000000000 */
[----:B------:R-:W-:-:S04]  /*6110*/  IADD3 R5, PT, PT, R12, -0x1, RZ ;  /* 0xffffffff0c057810 */ /* 0x000fc80007ffe0ff */
[----:B------:R-:W-:-:S04]  /*6120*/  ISETP.GT.U32.AND P0, PT, R10, 0xfd, PT ;  /* 0x000000fd0a00780c */ /* 0x000fc80003f04070 */
[----:B------:R-:W-:-:S13]  /*6130*/  ISETP.GT.U32.OR P0, PT, R5, 0xfd, P0 ;  /* 0x000000fd0500780c */ /* 0x000fda0000704470 */
[----:B------:R-:W-:Y:S01]  /*6140*/  @!P0 IMAD.MOV.U32 R4, RZ, RZ, RZ ;  /* 0x000000ffff048224 */ /* 0x000fe200078e00ff */
[----:B------:R-:W-:Y:S06]  /*6150*/  @!P0 BRA `(.L_x_120) ;  /* 0x00000000005c8947 */ /* 0x000fec0003800000 */
[----:B------:R-:W-:Y:S02]  /*6160*/  FSETP.GTU.FTZ.AND P0, PT, |R0|, +INF , PT ;  /* 0x7f8000000000780b */ /* 0x000fe40003f1c200 */
[----:B------:R-:W-:-:S04]  /*6170*/  FSETP.GTU.FTZ.AND P1, PT, |R3|, +INF , PT ;  /* 0x7f8000000300780b */ /* 0x000fc80003f3c200 */
[----:B------:R-:W-:-:S13]  /*6180*/  PLOP3.LUT P0, PT, P0, P1, PT, 0xf8, 0x8f ;  /* 0x00000000008f781c */ /* 0x000fda0000703f70 */
[----:B------:R-:W-:Y:S05]  /*6190*/  @P0 BRA `(.L_x_121) ;  /* 0x00000004004c0947 */ /* 0x000fea0003800000 */
[----:B------:R-:W-:-:S13]  /*61a0*/  LOP3.LUT P0, RZ, R3, 0x7fffffff, R0, 0xc8, !PT ;  /* 0x7fffffff03ff7812 */ /* 0x000fda000780c800 */
[----:B------:R-:W-:Y:S05]  /*61b0*/  @!P0 BRA `(.L_x_122) ;  /* 0x00000004003c8947 */ /* 0x000fea0003800000 */
[C---:B------:R-:W-:Y:S02]  /*61c0*/  FSETP.NEU.FTZ.AND P0, PT, |R0|.reuse, +INF , PT ;  /* 0x7f8000000000780b */ /* 0x040fe40003f1d200 */
[----:B------:R-:W-:Y:S02]  /*61d0*/  FSETP.NEU.FTZ.AND P2, PT, |R3|, +INF , PT ;  /* 0x7f8000000300780b */ /* 0x000fe40003f5d200 */
[----:B------:R-:W-:-:S11]  /*61e0*/  FSETP.NEU.FTZ.AND P1, PT, |R0|, +INF , PT ;  /* 0x7f8000000000780b */ /* 0x000fd60003f3d200 */
[----:B------:R-:W-:Y:S05]  /*61f0*/  @!P2 BRA !P0, `(.L_x_122) ;  /* 0x00000004002ca947 */ /* 0x000fea0004000000 */
[----:B------:R-:W-:-:S04]  /*6200*/  LOP3.LUT P0, RZ, R0, 0x7fffffff, RZ, 0xc0, !PT ;  /* 0x7fffffff00ff7812 */ /* 0x000fc8000780c0ff */
[----:B------:R-:W-:-:S13]  /*6210*/  PLOP3.LUT P0, PT, P2, P0, PT, 0x2f, 0xf2 ;  /* 0x0000000000f2781c */ /* 0x000fda0001700577 */
[----:B------:R-:W-:Y:S05]  /*6220*/  @P0 BRA `(.L_x_123) ;  /* 0x0000000400180947 */ /* 0x000fea0003800000 */
[----:B------:R-:W-:-:S04]  /*6230*/  LOP3.LUT P0, RZ, R3, 0x7fffffff, RZ, 0xc0, !PT ;  /* 0x7fffffff03ff7812 */ /* 0x000fc8000780c0ff */
[----:B------:R-:W-:-:S13]  /*6240*/  PLOP3.LUT P0, PT, P1, P0, PT, 0x2f, 0xf2 ;  /* 0x0000000000f2781c */ /* 0x000fda0000f00577 */
[----:B------:R-:W-:Y:S05]  /*6250*/  @P0 BRA `(.L_x_124) ;  /* 0x0000000400000947 */ /* 0x000fea0003800000 */
[----:B------:R-:W-:Y:S02]  /*6260*/  ISETP.GE.AND P0, PT, R5, RZ, PT ;  /* 0x000000ff0500720c */ /* 0x000fe40003f06270 */
[----:B------:R-:W-:-:S11]  /*6270*/  ISETP.GE.AND P1, PT, R10, RZ, PT ;  /* 0x000000ff0a00720c */ /* 0x000fd60003f26270 */
[----:B------:R-:W-:Y:S01]  /*6280*/  @P0 MOV R4, RZ ;  /* 0x000000ff00040202 */ /* 0x000fe20000000f00 */
[----:B------:R-:W-:Y:S02]  /*6290*/  @!P0 IMAD.MOV.U32 R4, RZ, RZ, -0x40 ;  /* 0xffffffc0ff048424 */ /* 0x000fe400078e00ff */
[----:B------:R-:W-:Y:S01]  /*62a0*/  @!P0 FFMA R0, R0, 1.84467440737095516160e+19, RZ ;  /* 0x5f80000000008823 */ /* 0x000fe200000000ff */
[----:B------:R-:W-:Y:S02]  /*62b0*/  @!P1 FFMA R3, R3, 1.84467440737095516160e+19, RZ ;  /* 0x5f80000003039823 */ /* 0x000fe400000000ff */
[----:B------:R-:W-:-:S07]  /*62c0*/  @!P1 IADD3 R4, PT, PT, R4, 0x40, RZ ;  /* 0x0000004004049810 */ /* 0x000fce0007ffe0ff */
.L_x_120:
[----:B------:R-:W-:Y:S01]  /*62d0*/  LEA R10, R18, 0xc0800000, 0x17 ;  /* 0xc0800000120a7811 */ /* 0x000fe200078eb8ff */
[----:B------:R-:W-:Y:S04]  /*62e0*/  BSSY.RECONVERGENT B3, `(.L_x_125) ;  /* 0x0000036000037945 */ /* 0x000fe80003800200 */
[----:B------:R-:W-:Y:S01]  /*62f0*/  IMAD.IADD R10, R3, 0x1, -R10 ;  /* 0x00000001030a7824 */ /* 0x000fe200078e0a0a */
[----:B------:R-:W-:-:S03]  /*6300*/  IADD3 R3, PT, PT, R12, -0x7f, RZ ;  /* 0xffffff810c037810 */ /* 0x000fc60007ffe0ff */
[----:B------:R-:W0:Y:S01]  /*6310*/  MUFU.RCP R5, R10 ;  /* 0x0000000a00057308 */ /* 0x000e220000001000 */
[----:B------:R-:W-:Y:S01]  /*6320*/  FADD.FTZ R11, -R10, -RZ ;  /* 0x800000ff0a0b7221 */ /* 0x000fe20000010100 */
[C---:B------:R-:W-:Y:S01]  /*6330*/  IMAD R0, R3.reuse, -0x800000, R0 ;  /* 0xff80000003007824 */ /* 0x040fe200078e0200 */
[----:B------:R-:W-:-:S05]  /*6340*/  IADD3 R3, PT, PT, R3, 0x7f, -R18 ;  /* 0x0000007f03037810 */ /* 0x000fca0007ffe812 */
[----:B------:R-:W-:Y:S02]  /*6350*/  IMAD.IADD R3, R3, 0x1, R4 ;  /* 0x0000000103037824 */ /* 0x000fe400078e0204 */
[----:B0-----:R-:W-:-:S04]  /*6360*/  FFMA R12, R5, R11, 1 ;  /* 0x3f800000050c7423 */ /* 0x001fc8000000000b */
[----:B------:R-:W-:-:S04]  /*6370*/  FFMA R20, R5, R12, R5 ;  /* 0x0000000c05147223 */ /* 0x000fc80000000005 */
[----:B------:R-:W-:-:S04]  /*6380*/  FFMA R5, R0, R20, RZ ;  /* 0x0000001400057223 */ /* 0x000fc800000000ff */
[----:B------:R-:W-:-:S04]  /*6390*/  FFMA R12, R11, R5, R0 ;  /* 0x000000050b0c7223 */ /* 0x000fc80000000000 */
[----:B------:R-:W-:-:S04]  /*63a0*/  FFMA R15, R20, R12, R5 ;  /* 0x0000000c140f7223 */ /* 0x000fc80000000005 */
[----:B------:R-:W-:-:S04]  /*63b0*/  FFMA R12, R11, R15, R0 ;  /* 0x0000000f0b0c7223 */ /* 0x000fc80000000000 */
[----:B------:R-:W-:-:S05]  /*63c0*/  FFMA R5, R20, R12, R15 ;  /* 0x0000000c14057223 */ /* 0x000fca000000000f */
[----:B------:R-:W-:-:S04]  /*63d0*/  SHF.R.U32.HI R0, RZ, 0x17, R5 ;  /* 0x00000017ff007819 */ /* 0x000fc80000011605 */
[----:B------:R-:W-:-:S04]  /*63e0*/  LOP3.LUT R0, R0, 0xff, RZ, 0xc0, !PT ;  /* 0x000000ff00007812 */ /* 0x000fc800078ec0ff */
[----:B------:R-:W-:-:S05]  /*63f0*/  IADD3 R10, PT, PT, R0, R3, RZ ;  /* 0x00000003000a7210 */ /* 0x000fca0007ffe0ff */
[----:B------:R-:W-:-:S05]  /*6400*/  VIADD R0, R10, 0xffffffff ;  /* 0xffffffff0a007836 */ /* 0x000fca0000000000 */
[----:B------:R-:W-:-:S13]  /*6410*/  ISETP.GE.U32.AND P0, PT, R0, 0xfe, PT ;  /* 0x000000fe0000780c */ /* 0x000fda0003f06070 */
[----:B------:R-:W-:Y:S05]  /*6420*/  @!P0 BRA `(.L_x_126) ;  /* 0x0000000000808947 */ /* 0x000fea0003800000 */
[----:B------:R-:W-:-:S13]  /*6430*/  ISETP.GT.AND P0, PT, R10, 0xfe, PT ;  /* 0x000000fe0a00780c */ /* 0x000fda0003f04270 */
[----:B------:R-:W-:Y:S05]  /*6440*/  @P0 BRA `(.L_x_127) ;  /* 0x00000000006c0947 */ /* 0x000fea0003800000 */
[----:B------:R-:W-:-:S13]  /*6450*/  ISETP.GE.AND P0, PT, R10, 0x1, PT ;  /* 0x000000010a00780c */ /* 0x000fda0003f06270 */
[----:B------:R-:W-:Y:S05]  /*6460*/  @P0 BRA `(.L_x_128) ;  /* 0x0000000000740947 */ /* 0x000fea0003800000 */
[----:B------:R-:W-:Y:S02]  /*6470*/  ISETP.GE.AND P0, PT, R10, -0x18, PT ;  /* 0xffffffe80a00780c */ /* 0x000fe40003f06270 */
[----:B------:R-:W-:-:S11]  /*6480*/  LOP3.LUT R5, R5, 0x80000000, RZ, 0xc0, !PT ;  /* 0x8000000005057812 */ /* 0x000fd600078ec0ff */
[----:B------:R-:W-:Y:S05]  /*6490*/  @!P0 BRA `(.L_x_128) ;  /* 0x0000000000688947 */ /* 0x000fea0003800000 */
[-CC-:B------:R-:W-:Y:S01]  /*64a0*/  FFMA.RZ R0, R20, R12.reuse, R15.reuse ;  /* 0x0000000c14007223 */ /* 0x180fe2000000c00f */
[----:B------:R-:W-:Y:S01]  /*64b0*/  IADD3 R11, PT, PT, R10, 0x20, RZ ;  /* 0x000000200a0b7810 */ /* 0x000fe20007ffe0ff */
[-CC-:B------:R-:W-:Y:S01]  /*64c0*/  FFMA.RM R3, R20, R12.reuse, R15.reuse ;  /* 0x0000000c14037223 */ /* 0x180fe2000000400f */
[----:B------:R-:W-:Y:S02]  /*64d0*/  ISETP.NE.AND P2, PT, R10, RZ, PT ;  /* 0x000000ff0a00720c */ /* 0x000fe40003f45270 */
[----:B------:R-:W-:Y:S01]  /*64e0*/  LOP3.LUT R4, R0, 0x7fffff, RZ, 0xc0, !PT ;  /* 0x007fffff00047812 */ /* 0x000fe200078ec0ff */
[----:B------:R-:W-:Y:S01]  /*64f0*/  FFMA.RP R0, R20, R12, R15 ;  /* 0x0000000c14007223 */ /* 0x000fe2000000800f */
[----:B------:R-:W-:Y:S01]  /*6500*/  ISETP.NE.AND P1, PT, R10, RZ, PT ;  /* 0x000000ff0a00720c */ /* 0x000fe20003f25270 */
[----:B------:R-:W-:Y:S01]  /*6510*/  IMAD.MOV R10, RZ, RZ, -R10 ;  /* 0x000000ffff0a7224 */ /* 0x000fe200078e0a0a */
[----:B------:R-:W-:Y:S02]  /*6520*/  LOP3.LUT R4, R4, 0x800000, RZ, 0xfc, !PT ;  /* 0x0080000004047812 */ /* 0x000fe400078efcff */
[----:B------:R-:W-:-:S02]  /*6530*/  FSETP.NEU.FTZ.AND P0, PT, R0, R3, PT ;  /* 0x000000030000720b */ /* 0x000fc40003f1d000 */
[----:B------:R-:W-:Y:S02]  /*6540*/  SHF.L.U32 R11, R4, R11, RZ ;  /* 0x0000000b040b7219 */ /* 0x000fe400000006ff */
[----:B------:R-:W-:Y:S02]  /*6550*/  SEL R3, R10, RZ, P2 ;  /* 0x000000ff0a037207 */ /* 0x000fe40001000000 */
[----:B------:R-:W-:Y:S02]  /*6560*/  ISETP.NE.AND P1, PT, R11, RZ, P1 ;  /* 0x000000ff0b00720c */ /* 0x000fe40000f25270 */
[----:B------:R-:W-:Y:S02]  /*6570*/  SHF.R.U32.HI R3, RZ, R3, R4 ;  /* 0x00000003ff037219 */ /* 0x000fe40000011604 */
[----:B------:R-:W-:Y:S02]  /*6580*/  PLOP3.LUT P0, PT, P0, P1, PT, 0xf8, 0x8f ;  /* 0x00000000008f781c */ /* 0x000fe40000703f70 */
[----:B------:R-:W-:-:S02]  /*6590*/  SHF.R.U32.HI R11, RZ, 0x1, R3 ;  /* 0x00000001ff0b7819 */ /* 0x000fc40000011603 */
[----:B------:R-:W-:-:S04]  /*65a0*/  SEL R0, RZ, 0x1, !P0 ;  /* 0x00000001ff007807 */ /* 0x000fc80004000000 */
[----:B------:R-:W-:-:S04]  /*65b0*/  LOP3.LUT R0, R0, 0x1, R11, 0xf8, !PT ;  /* 0x0000000100007812 */ /* 0x000fc800078ef80b */
[----:B------:R-:W-:-:S04]  /*65c0*/  LOP3.LUT R0, R0, R3, RZ, 0xc0, !PT ;  /* 0x0000000300007212 */ /* 0x000fc800078ec0ff */
[----:B------:R-:W-:-:S04]  /*65d0*/  IADD3 R0, PT, PT, R11, R0, RZ ;  /* 0x000000000b007210 */ /* 0x000fc80007ffe0ff */
[----:B------:R-:W-:Y:S01]  /*65e0*/  LOP3.LUT R5, R0, R5, RZ, 0xfc, !PT ;  /* 0x0000000500057212 */ /* 0x000fe200078efcff */
[----:B------:R-:W-:Y:S06]  /*65f0*/  BRA `(.L_x_128) ;  /* 0x0000000000107947 */ /* 0x000fec0003800000 */
.L_x_127:
[----:B------:R-:W-:-:S04]  /*6600*/  LOP3.LUT R5, R5, 0x80000000, RZ, 0xc0, !PT ;  /* 0x8000000005057812 */ /* 0x000fc800078ec0ff */
[----:B------:R-:W-:Y:S01]  /*6610*/  LOP3.LUT R5, R5, 0x7f800000, RZ, 0xfc, !PT ;  /* 0x7f80000005057812 */ /* 0x000fe200078efcff */
[----:B------:R-:W-:Y:S06]  /*6620*/  BRA `(.L_x_128) ;  /* 0x0000000000047947 */ /* 0x000fec0003800000 */
.L_x_126:
[----:B------:R-:W-:-:S07]  /*6630*/  IMAD R5, R3, 0x800000, R5 ;  /* 0x0080000003057824 */ /* 0x000fce00078e0205 */
.L_x_128:
[----:B------:R-:W-:Y:S05]  /*6640*/  BSYNC.RECONVERGENT B3 ;  /* 0x0000000000037941 */ /* 0x000fea0003800200 */
.L_x_125:
[----:B------:R-:W-:Y:S05]  /*6650*/  BRA `(.L_x_129) ;  /* 0x0000000000207947 */ /* 0x000fea0003800000 */
.L_x_124:
[----:B------:R-:W-:-:S04]  /*6660*/  LOP3.LUT R0, R3, 0x80000000, R0, 0x48, !PT ;  /* 0x8000000003007812 */ /* 0x000fc800078e4800 */
[----:B------:R-:W-:Y:S01]  /*6670*/  LOP3.LUT R5, R0, 0x7f800000, RZ, 0xfc, !PT ;  /* 0x7f80000000057812 */ /* 0x000fe200078efcff */
[----:B------:R-:W-:Y:S06]  /*6680*/  BRA `(.L_x_129) ;  /* 0x0000000000147947 */ /* 0x000fec0003800000 */
.L_x_123:
[----:B------:R-:W-:Y:S01]  /*6690*/  LOP3.LUT R5, R3, 0x80000000, R0, 0x48, !PT ;  /* 0x8000000003057812 */ /* 0x000fe200078e4800 */
[----:B------:R-:W-:Y:S06]  /*66a0*/  BRA `(.L_x_129) ;  /* 0x00000000000c7947 */ /* 0x000fec0003800000 */
.L_x_122:
[----:B------:R-:W0:Y:S01]  /*66b0*/  MUFU.RSQ R5, -QNAN ;  /* 0xffc0000000057908 */ /* 0x000e220000001400 */
[----:B------:R-:W-:Y:S05]  /*66c0*/  BRA `(.L_x_129) ;  /* 0x0000000000047947 */ /* 0x000fea0003800000 */
.L_x_121:
[----:B------:R-:W-:-:S07]  /*66d0*/  FADD.FTZ R5, R0, R3 ;  /* 0x0000000300057221 */ /* 0x000fce0000010000 */
.L_x_129:
[----:B------:R-:W-:Y:S05]  /*66e0*/  BSYNC.RECONVERGENT B2 ;  /* 0x0000000000027941 */ /* 0x000fea0003800200 */
.L_x_119:
[----:B0-----:R-:W-:Y:S01]  /*66f0*/  MOV R3, R5 ;  /* 0x0000000500037202 */ /* 0x001fe20000000f00 */
[----:B------:R-:W-:Y:S01]  /*6700*/  IMAD.MOV.U32 R4, RZ, RZ, R13 ;  /* 0x000000ffff047224 */ /* 0x000fe200078e000d */
[----:B------:R-:W-:-:S04]  /*6710*/  MOV R5, 0x0 ;  /* 0x0000000000057802 */ /* 0x000fc80000000f00 */
[----:B------:R-:W-:Y:S05]  /*6720*/  RET.REL.NODEC R4 `(_Z27flash_attention_wmma_kernelPK6__halfS1_S1_PS_fiii) ;  /* 0xffffff9804347950 */ /* 0x000fea0003c3ffff */
.L_x_130:
[----:B------:R-:W-:-:S00]  /*6730*/  BRA `(.L_x_130) ;  /* 0xfffffffc00fc7947 */ /* 0x000fc0000383ffff */
[----:B------:R-:W-:-:S00]  /*6740*/  NOP ;  /* 0x0000000000007918 */ /* 0x000fc00000000000 */
        /* <DEDUP_REMOVED lines=11> */
.L_x_131:


//--------------------- .nv.shared._Z27flash_attention_wmma_kernelPK6__halfS1_S1_PS_fiii --------------------------
	.section	.nv.shared._Z27flash_attention_wmma_kernelPK6__halfS1_S1_PS_fiii,"aw",@nobits
	.sectionflags	@""
	.align	16
.nv.shared._Z27flash_attention_wmma_kernelPK6__halfS1_S1_PS_fiii:
	.zero		37120


//--------------------- .nv.shared.reserved.0     --------------------------
	.section	.nv.shared.reserved.0,"aw",@nobits
	.weak		__nv_reservedSMEM_offset_0_alias
	.size		__nv_reservedSMEM_offset_0_alias, 0, 64
	.other		__nv_reservedSMEM_offset_0_alias,@"STO_CUDA_RESERVED_SHARED STV_DEFAULT"
__nv_reservedSMEM_offset_0_alias:
	.zero		0
	.zero		64


//--------------------- .nv.constant0._Z27flash_attention_wmma_kernelPK6__halfS1_S1_PS_fiii --------------------------
	.section	.nv.constant0._Z27flash_attention_wmma_kernelPK6__halfS1_S1_PS_fiii,"a",@progbits
	.sectionflags	@""
	.align	4
.nv.constant0._Z27flash_attention_wmma_kernelPK6__halfS1_S1_PS_fiii:
	.zero		944


//--------------------- SYMBOLS --------------------------

	.type		.nv.reservedSmem.offset0,@object
	.size		.nv.reservedSmem.offset0,0x4
	.type		.nv.reservedSmem.cap,@object
	.size		.nv.reservedSmem.cap,0x4
